// auto-generated by cutlass_sweep.conv — config: {"arch": "sm_90", "cluster_m": 1, "cluster_n": 1, "conv_kind": "fprop", "dtype": "bf16", "ndim": 2, "tile_k": 64, "tile_m": 128, "tile_n": 64}
#include "cutlass/cutlass.h"
#include "cute/tensor.hpp"
#include "cutlass/kernel_hardware_info.hpp"
#include "cutlass/conv/convolution.h"
#include "cutlass/conv/dispatch_policy.hpp"
#include "cutlass/conv/collective/collective_builder.hpp"
#include "cutlass/conv/kernel/conv_universal.hpp"
#include "cutlass/conv/device/conv_universal_adapter.hpp"
#include "cutlass/epilogue/collective/collective_builder.hpp"

using namespace cute;
using Elem = cutlass::bfloat16_t;
using Acc  = float;
using LayoutAB = cutlass::layout::TensorNHWC;
using LayoutC  = cutlass::layout::TensorNHWC;
constexpr auto ConvOp = cutlass::conv::Operator::kFprop;
using TileShape    = Shape<_128, _64, Shape<_64>>;
using ClusterShape = Shape<_1, _1, _1>;

using CollectiveEpilogue = typename cutlass::epilogue::collective::CollectiveBuilder<
    cutlass::arch::Sm90, cutlass::arch::OpClassTensorOp,
    TileShape, ClusterShape,
    cutlass::epilogue::collective::EpilogueTileAuto,
    Acc, Acc,
    Elem, LayoutC, 128 / cutlass::sizeof_bits<Elem>::value,
    Elem, LayoutC, 128 / cutlass::sizeof_bits<Elem>::value,
    cutlass::epilogue::collective::EpilogueScheduleAuto
  >::CollectiveOp;

using CollectiveMainloop = typename cutlass::conv::collective::CollectiveBuilder<
    cutlass::arch::Sm90, cutlass::arch::OpClassTensorOp, ConvOp,
    Elem, LayoutAB, 128 / cutlass::sizeof_bits<Elem>::value,
    Elem, LayoutAB, 128 / cutlass::sizeof_bits<Elem>::value,
    Acc,
    TileShape, ClusterShape,
    cutlass::conv::collective::StageCountAutoCarveout<
        static_cast<int>(sizeof(typename CollectiveEpilogue::SharedStorage))>,
    cutlass::conv::collective::KernelScheduleAuto
  >::CollectiveOp;

using ProblemShape = cutlass::conv::ConvProblemShape<
    ConvOp, CollectiveMainloop::DispatchPolicy::NumSpatialDimensions>;
using ConvKernel = cutlass::conv::kernel::ConvUniversal<
    ProblemShape, CollectiveMainloop, CollectiveEpilogue>;
using Conv = cutlass::conv::device::ConvUniversalAdapter<ConvKernel>;

auto* _anchor = &cutlass::device_kernel<ConvKernel>;


// ===== COMPILED SASS (sm_90a) =====

	.target	sm_90a

	.elftype	@"ET_EXEC"


//--------------------- .note.nv.tkinfo           --------------------------
	.section	.note.nv.tkinfo,"",@"SHT_NOTE"
	.sectionflags	@"SHF_NOTE_NV_TKINFO"
	.tkinfo
        /*0018*/ 	.word	0x00000002
        /*0030*/ 	.string	""
        /*0030*/ 	.string	"ptxas"
        /*0030*/ 	.string	"Cuda compilation tools, release 13.0, V13.0.88"
        /*0030*/ 	.string	"Build cuda_13.0.r13.0/compiler.36424714_0"
        /*0030*/ 	.string	"-arch sm_90a -m 64 "



//--------------------- .note.nv.cuinfo           --------------------------
	.section	.note.nv.cuinfo,"",@"SHT_NOTE"
	.sectionflags	@"SHF_NOTE_NV_CUINFO"
        /*0018*/ 	.short	0x0002
        /*001a*/ 	.short	0x005a
        /*001c*/ 	.short	0x0082
	.zero		2


//--------------------- .nv.info                  --------------------------
	.section	.nv.info,"",@"SHT_CUDA_INFO"
	.align	4


	//----- nvinfo : EIATTR_REGCOUNT
	.align		4
        /*0000*/ 	.byte	0x04, 0x2f
        /*0002*/ 	.short	(.L_12 - .L_11)
	.align		4
.L_11:
        /*0004*/ 	.word	index@(_ZN7cutlass13device_kernelINS_4conv6kernel13ConvUniversalINS1_16ConvProblemShapeILNS1_8OperatorE0ELi2EEENS1_10collective14CollectiveConvINS1_46MainloopSm90TmaGmmaWarpSpecializedImplicitGemmILS5_0ELi9ELi2EN4cute5tupleIJNSA_1CILi1EEESD_SD_EEENS1_36KernelImplicitTmaWarpSpecializedSm90ELi1EEENSB_IJNSC_ILi128EEENSC_ILi64EEENSB_IJSI_EEEEEENS_10bfloat16_tESL_NSA_8TiledMMAINSA_8MMA_AtomIJNSA_4SM904GMMA27MMA_64x64x16_F32BF16BF16_SSILNSP_5MajorE0ELSR_0ELNSP_7ScaleInE1ELSS_1EEEEEENSA_6LayoutISE_NSB_IJNSC_ILi0EEESW_SW_EEEEENSB_IJNSA_10UnderscoreESZ_SZ_EEEEENS7_6detail26Sm90ImplicitGemmTileTraitsINSA_20SM90_TMA_LOAD_IM2COLENSA_14ComposedLayoutINSA_7SwizzleILi3ELi4ELi3EEENSA_18smem_ptr_flag_bitsILi16EEENSV_INSB_IJNSB_IJNSC_ILi8EEENSC_ILi16EEEEEENSB_IJSI_SD_EEENSB_IJSD_NSC_ILi9EEEEEEEEENSB_IJNSB_IJSI_NSC_ILi512EEEEEENSB_IJSD_SW_EEENSB_IJSW_NSC_ILi8192EEEEEEEEEEEEEvEENS13_INSA_13SM90_TMA_LOADENS15_IS17_S19_NSV_INSB_IJNSB_IJS1A_S1A_EEES1D_S1F_EEENSB_IJS1I_S1J_NSB_IJSW_NSC_ILi4096EEEEEEEEEEEEEvEEEENS_8epilogue10collective6detail29Sm90TmaWarpSpecializedAdapterINS21_15DefaultEpilogueISL_NSB_IJNSB_IJlllEEESD_SW_EEES26_NS20_6thread17LinearCombinationISL_Li1EffLNS27_9ScaleType4KindE0ELNS_15FloatRoundStyleE2ESL_EENS_4gemm15EpilogueDefaultEEEEEvvEEEEvNT_6ParamsE)
        /*0008*/ 	.word	0x0000005a


	//----- nvinfo : EIATTR_FRAME_SIZE
	.align		4
.L_12:
        /*000c*/ 	.byte	0x04, 0x11
        /*000e*/ 	.short	(.L_14 - .L_13)
	.align		4
.L_13:
        /*0010*/ 	.word	index@(_ZN7cutlass13device_kernelINS_4conv6kernel13ConvUniversalINS1_16ConvProblemShapeILNS1_8OperatorE0ELi2EEENS1_10collective14CollectiveConvINS1_46MainloopSm90TmaGmmaWarpSpecializedImplicitGemmILS5_0ELi9ELi2EN4cute5tupleIJNSA_1CILi1EEESD_SD_EEENS1_36KernelImplicitTmaWarpSpecializedSm90ELi1EEENSB_IJNSC_ILi128EEENSC_ILi64EEENSB_IJSI_EEEEEENS_10bfloat16_tESL_NSA_8TiledMMAINSA_8MMA_AtomIJNSA_4SM904GMMA27MMA_64x64x16_F32BF16BF16_SSILNSP_5MajorE0ELSR_0ELNSP_7ScaleInE1ELSS_1EEEEEENSA_6LayoutISE_NSB_IJNSC_ILi0EEESW_SW_EEEEENSB_IJNSA_10UnderscoreESZ_SZ_EEEEENS7_6detail26Sm90ImplicitGemmTileTraitsINSA_20SM90_TMA_LOAD_IM2COLENSA_14ComposedLayoutINSA_7SwizzleILi3ELi4ELi3EEENSA_18smem_ptr_flag_bitsILi16EEENSV_INSB_IJNSB_IJNSC_ILi8EEENSC_ILi16EEEEEENSB_IJSI_SD_EEENSB_IJSD_NSC_ILi9EEEEEEEEENSB_IJNSB_IJSI_NSC_ILi512EEEEEENSB_IJSD_SW_EEENSB_IJSW_NSC_ILi8192EEEEEEEEEEEEEvEENS13_INSA_13SM90_TMA_LOADENS15_IS17_S19_NSV_INSB_IJNSB_IJS1A_S1A_EEES1D_S1F_EEENSB_IJS1I_S1J_NSB_IJSW_NSC_ILi4096EEEEEEEEEEEEEvEEEENS_8epilogue10collective6detail29Sm90TmaWarpSpecializedAdapterINS21_15DefaultEpilogueISL_NSB_IJNSB_IJlllEEESD_SW_EEES26_NS20_6thread17LinearCombinationISL_Li1EffLNS27_9ScaleType4KindE0ELNS_15FloatRoundStyleE2ESL_EENS_4gemm15EpilogueDefaultEEEEEvvEEEEvNT_6ParamsE)
        /*0014*/ 	.word	0x00000000


	//----- nvinfo : EIATTR_MIN_STACK_SIZE
	.align		4
.L_14:
        /*0018*/ 	.byte	0x04, 0x12
        /*001a*/ 	.short	(.L_16 - .L_15)
	.align		4
.L_15:
        /*001c*/ 	.word	index@(_ZN7cutlass13device_kernelINS_4conv6kernel13ConvUniversalINS1_16ConvProblemShapeILNS1_8OperatorE0ELi2EEENS1_10collective14CollectiveConvINS1_46MainloopSm90TmaGmmaWarpSpecializedImplicitGemmILS5_0ELi9ELi2EN4cute5tupleIJNSA_1CILi1EEESD_SD_EEENS1_36KernelImplicitTmaWarpSpecializedSm90ELi1EEENSB_IJNSC_ILi128EEENSC_ILi64EEENSB_IJSI_EEEEEENS_10bfloat16_tESL_NSA_8TiledMMAINSA_8MMA_AtomIJNSA_4SM904GMMA27MMA_64x64x16_F32BF16BF16_SSILNSP_5MajorE0ELSR_0ELNSP_7ScaleInE1ELSS_1EEEEEENSA_6LayoutISE_NSB_IJNSC_ILi0EEESW_SW_EEEEENSB_IJNSA_10UnderscoreESZ_SZ_EEEEENS7_6detail26Sm90ImplicitGemmTileTraitsINSA_20SM90_TMA_LOAD_IM2COLENSA_14ComposedLayoutINSA_7SwizzleILi3ELi4ELi3EEENSA_18smem_ptr_flag_bitsILi16EEENSV_INSB_IJNSB_IJNSC_ILi8EEENSC_ILi16EEEEEENSB_IJSI_SD_EEENSB_IJSD_NSC_ILi9EEEEEEEEENSB_IJNSB_IJSI_NSC_ILi512EEEEEENSB_IJSD_SW_EEENSB_IJSW_NSC_ILi8192EEEEEEEEEEEEEvEENS13_INSA_13SM90_TMA_LOADENS15_IS17_S19_NSV_INSB_IJNSB_IJS1A_S1A_EEES1D_S1F_EEENSB_IJS1I_S1J_NSB_IJSW_NSC_ILi4096EEEEEEEEEEEEEvEEEENS_8epilogue10collective6detail29Sm90TmaWarpSpecializedAdapterINS21_15DefaultEpilogueISL_NSB_IJNSB_IJlllEEESD_SW_EEES26_NS20_6thread17LinearCombinationISL_Li1EffLNS27_9ScaleType4KindE0ELNS_15FloatRoundStyleE2ESL_EENS_4gemm15EpilogueDefaultEEEEEvvEEEEvNT_6ParamsE)
        /*0020*/ 	.word	0x00000000
.L_16:


//--------------------- .nv.compat                --------------------------
	.section	.nv.compat,"",@"SHT_CUDA_COMPAT_INFO"
	.align	4
        /*0000*/ 	.byte	0x02, 0x09, 0x01, 0x00, 0x02, 0x02, 0x04, 0x00, 0x02, 0x05, 0x05, 0x00, 0x03, 0x07, 0x01, 0x01
        /*0010*/ 	.byte	0x02, 0x03, 0x01, 0x00, 0x02, 0x06, 0x01, 0x00, 0x04, 0x0b, 0x08, 0x00, 0x00, 0x00, 0x00, 0x00
        /*0020*/ 	.byte	0x00, 0x00, 0x00, 0x00


//--------------------- .nv.info._ZN7cutlass13device_kernelINS_4conv6kernel13ConvUniversalINS1_16ConvProblemShapeILNS1_8OperatorE0ELi2EEENS1_10collective14CollectiveConvINS1_46MainloopSm90TmaGmmaWarpSpecializedImplicitGemmILS5_0ELi9ELi2EN4cute5tupleIJNSA_1CILi1EEESD_SD_EEENS1_36KernelImplicitTmaWarpSpecializedSm90ELi1EEENSB_IJNSC_ILi128EEENSC_ILi64EEENSB_IJSI_EEEEEENS_10bfloat16_tESL_NSA_8TiledMMAINSA_8MMA_AtomIJNSA_4SM904GMMA27MMA_64x64x16_F32BF16BF16_SSILNSP_5MajorE0ELSR_0ELNSP_7ScaleInE1ELSS_1EEEEEENSA_6LayoutISE_NSB_IJNSC_ILi0EEESW_SW_EEEEENSB_IJNSA_10UnderscoreESZ_SZ_EEEEENS7_6detail26Sm90ImplicitGemmTileTraitsINSA_20SM90_TMA_LOAD_IM2COLENSA_14ComposedLayoutINSA_7SwizzleILi3ELi4ELi3EEENSA_18smem_ptr_flag_bitsILi16EEENSV_INSB_IJNSB_IJNSC_ILi8EEENSC_ILi16EEEEEENSB_IJSI_SD_EEENSB_IJSD_NSC_ILi9EEEEEEEEENSB_IJNSB_IJSI_NSC_ILi512EEEEEENSB_IJSD_SW_EEENSB_IJSW_NSC_ILi8192EEEEEEEEEEEEEvEENS13_INSA_13SM90_TMA_LOADENS15_IS17_S19_NSV_INSB_IJNSB_IJS1A_S1A_EEES1D_S1F_EEENSB_IJS1I_S1J_NSB_IJSW_NSC_ILi4096EEEEEEEEEEEEEvEEEENS_8epilogue10collective6detail29Sm90TmaWarpSpecializedAdapterINS21_15DefaultEpilogueISL_NSB_IJNSB_IJlllEEESD_SW_EEES26_NS20_6thread17LinearCombinationISL_Li1EffLNS27_9ScaleType4KindE0ELNS_15FloatRoundStyleE2ESL_EENS_4gemm15EpilogueDefaultEEEEEvvEEEEvNT_6ParamsE --------------------------
	.section	.nv.info._ZN7cutlass13device_kernelINS_4conv6kernel13ConvUniversalINS1_16ConvProblemShapeILNS1_8OperatorE0ELi2EEENS1_10collective14CollectiveConvINS1_46MainloopSm90TmaGmmaWarpSpecializedImplicitGemmILS5_0ELi9ELi2EN4cute5tupleIJNSA_1CILi1EEESD_SD_EEENS1_36KernelImplicitTmaWarpSpecializedSm90ELi1EEENSB_IJNSC_ILi128EEENSC_ILi64EEENSB_IJSI_EEEEEENS_10bfloat16_tESL_NSA_8TiledMMAINSA_8MMA_AtomIJNSA_4SM904GMMA27MMA_64x64x16_F32BF16BF16_SSILNSP_5MajorE0ELSR_0ELNSP_7ScaleInE1ELSS_1EEEEEENSA_6LayoutISE_NSB_IJNSC_ILi0EEESW_SW_EEEEENSB_IJNSA_10UnderscoreESZ_SZ_EEEEENS7_6detail26Sm90ImplicitGemmTileTraitsINSA_20SM90_TMA_LOAD_IM2COLENSA_14ComposedLayoutINSA_7SwizzleILi3ELi4ELi3EEENSA_18smem_ptr_flag_bitsILi16EEENSV_INSB_IJNSB_IJNSC_ILi8EEENSC_ILi16EEEEEENSB_IJSI_SD_EEENSB_IJSD_NSC_ILi9EEEEEEEEENSB_IJNSB_IJSI_NSC_ILi512EEEEEENSB_IJSD_SW_EEENSB_IJSW_NSC_ILi8192EEEEEEEEEEEEEvEENS13_INSA_13SM90_TMA_LOADENS15_IS17_S19_NSV_INSB_IJNSB_IJS1A_S1A_EEES1D_S1F_EEENSB_IJS1I_S1J_NSB_IJSW_NSC_ILi4096EEEEEEEEEEEEEvEEEENS_8epilogue10collective6detail29Sm90TmaWarpSpecializedAdapterINS21_15DefaultEpilogueISL_NSB_IJNSB_IJlllEEESD_SW_EEES26_NS20_6thread17LinearCombinationISL_Li1EffLNS27_9ScaleType4KindE0ELNS_15FloatRoundStyleE2ESL_EENS_4gemm15EpilogueDefaultEEEEEvvEEEEvNT_6ParamsE,"",@"SHT_CUDA_INFO"
	.sectionflags	@""
	.align	4


	//----- nvinfo : EIATTR_CUDA_API_VERSION
	.align		4
        /*0000*/ 	.byte	0x04, 0x37
        /*0002*/ 	.short	(.L_18 - .L_17)
.L_17:
        /*0004*/ 	.word	0x00000082


	//----- nvinfo : EIATTR_KPARAM_INFO
	.align		4
.L_18:
        /*0008*/ 	.byte	0x04, 0x17
        /*000a*/ 	.short	(.L_20 - .L_19)
.L_19:
        /*000c*/ 	.word	0x00000000
        /*0010*/ 	.short	0x0000
        /*0012*/ 	.short	0x0070
        /*0014*/ 	.byte	0x00, 0xf0, 0x01, 0x0e


	//----- nvinfo : EIATTR_SPARSE_MMA_MASK
	.align		4
.L_20:
        /*0018*/ 	.byte	0x03, 0x50
        /*001a*/ 	.short	0x0000


	//----- nvinfo : EIATTR_MAXREG_COUNT
	.align		4
        /*001c*/ 	.byte	0x03, 0x1b
        /*001e*/ 	.short	0x00ff


	//----- nvinfo : EIATTR_NUM_BARRIERS
	.align		4
        /*0020*/ 	.byte	0x02, 0x4c
        /*0022*/ 	.byte	0x01
	.zero		1


	//----- nvinfo : EIATTR_MERCURY_ISA_VERSION
	.align		4
        /*0024*/ 	.byte	0x03, 0x5f
        /*0026*/ 	.short	0x0101


	//----- nvinfo : EIATTR_COOP_GROUP_MASK_REGIDS
	.align		4
        /*0028*/ 	.byte	0x04, 0x29
        /*002a*/ 	.short	(.L_22 - .L_21)


	//   ....[0]....
.L_21:
        /*002c*/ 	.word	0xffffffff


	//   ....[1]....
        /*0030*/ 	.word	0xffffffff


	//   ....[2]....
        /*0034*/ 	.word	0xffffffff


	//----- nvinfo : EIATTR_COOP_GROUP_INSTR_OFFSETS
	.align		4
.L_22:
        /*0038*/ 	.byte	0x04, 0x28
        /*003a*/ 	.short	(.L_24 - .L_23)


	//   ....[0]....
.L_23:
        /*003c*/ 	.word	0x00000060


	//   ....[1]....
        /*0040*/ 	.word	0x00000070


	//   ....[2]....
        /*0044*/ 	.word	0x00000130


	//----- nvinfo : EIATTR_MBARRIER_INSTR_OFFSETS
	.align		4
.L_24:
        /*0048*/ 	.byte	0x04, 0x39
        /*004a*/ 	.short	(.L_26 - .L_25)


	//   ....[0]....
.L_25:
        /*004c*/ 	.word	0x00000270
        /*0050*/ 	.word	0x000000ff
        /*0054*/ 	.word	0x00036000
        /*0058*/ 	.short	0x0100
        /*005a*/ 	.byte	0x08
	.zero		1


	//   ....[1]....
        /*005c*/ 	.word	0x00000280
        /*0060*/ 	.word	0x000000ff
        /*0064*/ 	.word	0x00036048
        /*0068*/ 	.short	0x0100
        /*006a*/ 	.byte	0x08
	.zero		1


	//   ....[2]....
        /*006c*/ 	.word	0x00000290
        /*0070*/ 	.word	0x000000ff
        /*0074*/ 	.word	0x00036008
        /*0078*/ 	.short	0x0100
        /*007a*/ 	.byte	0x08
	.zero		1


	//   ....[3]....
        /*007c*/ 	.word	0x000002a0
        /*0080*/ 	.word	0x000000ff
        /*0084*/ 	.word	0x00036050
        /*0088*/ 	.short	0x0100
        /*008a*/ 	.byte	0x08
	.zero		1


	//   ....[4]....
        /*008c*/ 	.word	0x000002b0
        /*0090*/ 	.word	0x000000ff
        /*0094*/ 	.word	0x00036010
        /*0098*/ 	.short	0x0100
        /*009a*/ 	.byte	0x08
	.zero		1


	//   ....[5]....
        /*009c*/ 	.word	0x000002c0
        /*00a0*/ 	.word	0x000000ff
        /*00a4*/ 	.word	0x00036058
        /*00a8*/ 	.short	0x0100
        /*00aa*/ 	.byte	0x08
	.zero		1


	//   ....[6]....
        /*00ac*/ 	.word	0x000002d0
        /*00b0*/ 	.word	0x000000ff
        /*00b4*/ 	.word	0x00036018
        /*00b8*/ 	.short	0x0100
        /*00ba*/ 	.byte	0x08
	.zero		1


	//   ....[7]....
        /*00bc*/ 	.word	0x000002e0
        /*00c0*/ 	.word	0x000000ff
        /*00c4*/ 	.word	0x00036060
        /*00c8*/ 	.short	0x0100
        /*00ca*/ 	.byte	0x08
	.zero		1


	//   ....[8]....
        /*00cc*/ 	.word	0x000002f0
        /*00d0*/ 	.word	0x000000ff
        /*00d4*/ 	.word	0x00036020
        /*00d8*/ 	.short	0x0100
        /*00da*/ 	.byte	0x08
	.zero		1


	//   ....[9]....
        /*00dc*/ 	.word	0x00000300
        /*00e0*/ 	.word	0x000000ff
        /*00e4*/ 	.word	0x00036068
        /*00e8*/ 	.short	0x0100
        /*00ea*/ 	.byte	0x08
	.zero		1


	//   ....[10]....
        /*00ec*/ 	.word	0x00000310
        /*00f0*/ 	.word	0x000000ff
        /*00f4*/ 	.word	0x00036028
        /*00f8*/ 	.short	0x0100
        /*00fa*/ 	.byte	0x08
	.zero		1


	//   ....[11]....
        /*00fc*/ 	.word	0x00000320
        /*0100*/ 	.word	0x000000ff
        /*0104*/ 	.word	0x00036070
        /*0108*/ 	.short	0x0100
        /*010a*/ 	.byte	0x08
	.zero		1


	//   ....[12]....
        /*010c*/ 	.word	0x00000330
        /*0110*/ 	.word	0x000000ff
        /*0114*/ 	.word	0x00036030
        /*0118*/ 	.short	0x0100
        /*011a*/ 	.byte	0x08
	.zero		1


	//   ....[13]....
        /*011c*/ 	.word	0x00000340
        /*0120*/ 	.word	0x000000ff
        /*0124*/ 	.word	0x00036078
        /*0128*/ 	.short	0x0100
        /*012a*/ 	.byte	0x08
	.zero		1


	//   ....[14]....
        /*012c*/ 	.word	0x00000350
        /*0130*/ 	.word	0x000000ff
        /*0134*/ 	.word	0x00036038
        /*0138*/ 	.short	0x0100
        /*013a*/ 	.byte	0x08
	.zero		1


	//   ....[15]....
        /*013c*/ 	.word	0x00000360
        /*0140*/ 	.word	0x000000ff
        /*0144*/ 	.word	0x00036080
        /*0148*/ 	.short	0x0100
        /*014a*/ 	.byte	0x08
	.zero		1


	//   ....[16]....
        /*014c*/ 	.word	0x00000370
        /*0150*/ 	.word	0x000000ff
        /*0154*/ 	.word	0x00036040
        /*0158*/ 	.short	0x0100
        /*015a*/ 	.byte	0x08
	.zero		1


	//   ....[17]....
        /*015c*/ 	.word	0x00000380
        /*0160*/ 	.word	0x000000ff
        /*0164*/ 	.word	0x00036088
        /*0168*/ 	.short	0x0100
        /*016a*/ 	.byte	0x08
	.zero		1


	//   ....[18]....
        /*016c*/ 	.word	0x00000a30
        /*0170*/ 	.word	0x00000005
        /*0174*/ 	.word	0x00036000
        /*0178*/ 	.short	0x010a
        /*017a*/ 	.byte	0x3f
	.zero		1


	//   ....[19]....
        /*017c*/ 	.word	0x00000ed0
        /*0180*/ 	.word	0x00000006
        /*0184*/ 	.word	0x00036000
        /*0188*/ 	.short	0x010a
        /*018a*/ 	.byte	0x3f
	.zero		1


	//   ....[20]....
        /*018c*/ 	.word	0x000011f0
        /*0190*/ 	.word	0x000000ff
        /*0194*/ 	.word	0x00000000
        /*0198*/ 	.short	0x0101
        /*019a*/ 	.byte	0x08
	.zero		1


	//   ....[21]....
        /*019c*/ 	.word	0x000013e0
        /*01a0*/ 	.word	0x00000003
        /*01a4*/ 	.word	0x00000000
        /*01a8*/ 	.short	0x0101
        /*01aa*/ 	.byte	0x3f
	.zero		1


	//   ....[22]....
        /*01ac*/ 	.word	0x000061e0
        /*01b0*/ 	.word	0x0000000c
        /*01b4*/ 	.word	0x00036048
        /*01b8*/ 	.short	0x010a
        /*01ba*/ 	.byte	0x3f
	.zero		1


	//   ....[23]....
        /*01bc*/ 	.word	0x00006890
        /*01c0*/ 	.word	0x00000004
        /*01c4*/ 	.word	0x00000000
        /*01c8*/ 	.short	0x010a
        /*01ca*/ 	.byte	0x3f
	.zero		1


	//   ....[24]....
        /*01cc*/ 	.word	0x00006940
        /*01d0*/ 	.word	0x00000000
        /*01d4*/ 	.word	0x00000000
        /*01d8*/ 	.short	0x010a
        /*01da*/ 	.byte	0x3f
	.zero		1


	//   ....[25]....
        /*01dc*/ 	.word	0x000069f0
        /*01e0*/ 	.word	0x00000000
        /*01e4*/ 	.word	0x00000000
        /*01e8*/ 	.short	0x010a
        /*01ea*/ 	.byte	0x3f
	.zero		1


	//   ....[26]....
        /*01ec*/ 	.word	0x00006aa0
        /*01f0*/ 	.word	0x00000000
        /*01f4*/ 	.word	0x00000000
        /*01f8*/ 	.short	0x010a
        /*01fa*/ 	.byte	0x3f
	.zero		1


	//   ....[27]....
        /*01fc*/ 	.word	0x00006b50
        /*0200*/ 	.word	0x00000000
        /*0204*/ 	.word	0x00000000
        /*0208*/ 	.short	0x010a
        /*020a*/ 	.byte	0x3f
	.zero		1


	//   ....[28]....
        /*020c*/ 	.word	0x00006c00
        /*0210*/ 	.word	0x00000000
        /*0214*/ 	.word	0x00000000
        /*0218*/ 	.short	0x010a
        /*021a*/ 	.byte	0x3f
	.zero		1


	//   ....[29]....
        /*021c*/ 	.word	0x00006cb0
        /*0220*/ 	.word	0x00000000
        /*0224*/ 	.word	0x00000000
        /*0228*/ 	.short	0x010a
        /*022a*/ 	.byte	0x3f
	.zero		1


	//   ....[30]....
        /*022c*/ 	.word	0x00006d60
        /*0230*/ 	.word	0x00000000
        /*0234*/ 	.word	0x00000000
        /*0238*/ 	.short	0x010a
        /*023a*/ 	.byte	0x3f
	.zero		1


	//   ....[31]....
        /*023c*/ 	.word	0x00006e10
        /*0240*/ 	.word	0x00000003
        /*0244*/ 	.word	0x00000000
        /*0248*/ 	.short	0x010a
        /*024a*/ 	.byte	0x3f
	.zero		1


	//----- nvinfo : EIATTR_NUM_MBARRIERS
	.align		4
.L_26:
        /*024c*/ 	.byte	0x03, 0x38
        /*024e*/ 	.short	0x0012


	//----- nvinfo : EIATTR_EXIT_INSTR_OFFSETS
	.align		4
        /*0250*/ 	.byte	0x04, 0x1c
        /*0252*/ 	.short	(.L_28 - .L_27)


	//   ....[0]....
.L_27:
        /*0254*/ 	.word	0x00000760


	//   ....[1]....
        /*0258*/ 	.word	0x00001530


	//   ....[2]....
        /*025c*/ 	.word	0x00004900


	//   ....[3]....
        /*0260*/ 	.word	0x00004930


	//   ....[4]....
        /*0264*/ 	.word	0x00005f90


	//   ....[5]....
        /*0268*/ 	.word	0x00005fc0


	//   ....[6]....
        /*026c*/ 	.word	0x00005fe0


	//   ....[7]....
        /*0270*/ 	.word	0x00006780


	//   ....[8]....
        /*0274*/ 	.word	0x00006e40


	//----- nvinfo : EIATTR_MAX_THREADS
	.align		4
.L_28:
        /*0278*/ 	.byte	0x04, 0x05
        /*027a*/ 	.short	(.L_30 - .L_29)
.L_29:
        /*027c*/ 	.word	0x00000100
        /*0280*/ 	.word	0x00000001
        /*0284*/ 	.word	0x00000001


	//----- nvinfo : EIATTR_CRS_STACK_SIZE
	.align		4
.L_30:
        /*0288*/ 	.byte	0x04, 0x1e
        /*028a*/ 	.short	(.L_32 - .L_31)
.L_31:
        /*028c*/ 	.word	0x00000000


	//----- nvinfo : EIATTR_CBANK_PARAM_SIZE
	.align		4
.L_32:
        /*0290*/ 	.byte	0x03, 0x19
        /*0292*/ 	.short	0x03f0


	//----- nvinfo : EIATTR_PARAM_CBANK
	.align		4
        /*0294*/ 	.byte	0x04, 0x0a
        /*0296*/ 	.short	(.L_34 - .L_33)
	.align		4
.L_33:
        /*0298*/ 	.word	index@(.nv.constant0._ZN7cutlass13device_kernelINS_4conv6kernel13ConvUniversalINS1_16ConvProblemShapeILNS1_8OperatorE0ELi2EEENS1_10collective14CollectiveConvINS1_46MainloopSm90TmaGmmaWarpSpecializedImplicitGemmILS5_0ELi9ELi2EN4cute5tupleIJNSA_1CILi1EEESD_SD_EEENS1_36KernelImplicitTmaWarpSpecializedSm90ELi1EEENSB_IJNSC_ILi128EEENSC_ILi64EEENSB_IJSI_EEEEEENS_10bfloat16_tESL_NSA_8TiledMMAINSA_8MMA_AtomIJNSA_4SM904GMMA27MMA_64x64x16_F32BF16BF16_SSILNSP_5MajorE0ELSR_0ELNSP_7ScaleInE1ELSS_1EEEEEENSA_6LayoutISE_NSB_IJNSC_ILi0EEESW_SW_EEEEENSB_IJNSA_10UnderscoreESZ_SZ_EEEEENS7_6detail26Sm90ImplicitGemmTileTraitsINSA_20SM90_TMA_LOAD_IM2COLENSA_14ComposedLayoutINSA_7SwizzleILi3ELi4ELi3EEENSA_18smem_ptr_flag_bitsILi16EEENSV_INSB_IJNSB_IJNSC_ILi8EEENSC_ILi16EEEEEENSB_IJSI_SD_EEENSB_IJSD_NSC_ILi9EEEEEEEEENSB_IJNSB_IJSI_NSC_ILi512EEEEEENSB_IJSD_SW_EEENSB_IJSW_NSC_ILi8192EEEEEEEEEEEEEvEENS13_INSA_13SM90_TMA_LOADENS15_IS17_S19_NSV_INSB_IJNSB_IJS1A_S1A_EEES1D_S1F_EEENSB_IJS1I_S1J_NSB_IJSW_NSC_ILi4096EEEEEEEEEEEEEvEEEENS_8epilogue10collective6detail29Sm90TmaWarpSpecializedAdapterINS21_15DefaultEpilogueISL_NSB_IJNSB_IJlllEEESD_SW_EEES26_NS20_6thread17LinearCombinationISL_Li1EffLNS27_9ScaleType4KindE0ELNS_15FloatRoundStyleE2ESL_EENS_4gemm15EpilogueDefaultEEEEEvvEEEEvNT_6ParamsE)
        /*029c*/ 	.short	0x0210
        /*029e*/ 	.short	0x03f0


	//----- nvinfo : EIATTR_SW_WAR
	.align		4
.L_34:
        /*02a0*/ 	.byte	0x04, 0x36
        /*02a2*/ 	.short	(.L_36 - .L_35)
.L_35:
        /*02a4*/ 	.word	0x00000008
.L_36:


//--------------------- .nv.callgraph             --------------------------
	.section	.nv.callgraph,"",@"SHT_CUDA_CALLGRAPH"
	.align	4
	.sectionentsize	8
	.align		4
        /*0000*/ 	.word	0x00000000
	.align		4
        /*0004*/ 	.word	0xffffffff
	.align		4
        /*0008*/ 	.word	0x00000000
	.align		4
        /*000c*/ 	.word	0xfffffffe
	.align		4
        /*0010*/ 	.word	0x00000000
	.align		4
        /*0014*/ 	.word	0xfffffffd
	.align		4
        /*0018*/ 	.word	0x00000000
	.align		4
        /*001c*/ 	.word	0xfffffffc


//--------------------- .nv.constant4             --------------------------
	.section	.nv.constant4,"a",@progbits
	.align	8
	.align		8
.nv.constant4:
        /*0000*/ 	.dword	_ZN39_INTERNAL_021ab4c7_4_k_cu_09471873_27894cuda3std3__45__cpo5beginE
	.align		8
        /*0008*/ 	.dword	_ZN39_INTERNAL_021ab4c7_4_k_cu_09471873_27894cuda3std3__45__cpo3endE
	.align		8
        /*0010*/ 	.dword	_ZN39_INTERNAL_021ab4c7_4_k_cu_09471873_27894cuda3std3__45__cpo6cbeginE
	.align		8
        /*0018*/ 	.dword	_ZN39_INTERNAL_021ab4c7_4_k_cu_09471873_27894cuda3std3__45__cpo4cendE
	.align		8
        /*0020*/ 	.dword	_ZN39_INTERNAL_021ab4c7_4_k_cu_09471873_27894cuda3std3__441_GLOBAL__N__021ab4c7_4_k_cu_09471873_27896ignoreE
	.align		8
        /*0028*/ 	.dword	_ZN39_INTERNAL_021ab4c7_4_k_cu_09471873_27894cuda3std3__419piecewise_constructE
	.align		8
        /*0030*/ 	.dword	_ZN39_INTERNAL_021ab4c7_4_k_cu_09471873_27894cuda3std3__48in_placeE
	.align		8
        /*0038*/ 	.dword	_ZN39_INTERNAL_021ab4c7_4_k_cu_09471873_27894cuda3std6ranges3__45__cpo4swapE
	.align		8
        /*0040*/ 	.dword	_ZN39_INTERNAL_021ab4c7_4_k_cu_09471873_27894cuda3std6ranges3__45__cpo9iter_moveE
	.align		8
        /*0048*/ 	.dword	_ZN39_INTERNAL_021ab4c7_4_k_cu_09471873_27894cute7productE
	.align		8
        /*0050*/ 	.dword	_ZN39_INTERNAL_021ab4c7_4_k_cu_09471873_27894cute1_E


//--------------------- .text._ZN7cutlass13device_kernelINS_4conv6kernel13ConvUniversalINS1_16ConvProblemShapeILNS1_8OperatorE0ELi2EEENS1_10collective14CollectiveConvINS1_46MainloopSm90TmaGmmaWarpSpecializedImplicitGemmILS5_0ELi9ELi2EN4cute5tupleIJNSA_1CILi1EEESD_SD_EEENS1_36KernelImplicitTmaWarpSpecializedSm90ELi1EEENSB_IJNSC_ILi128EEENSC_ILi64EEENSB_IJSI_EEEEEENS_10bfloat16_tESL_NSA_8TiledMMAINSA_8MMA_AtomIJNSA_4SM904GMMA27MMA_64x64x16_F32BF16BF16_SSILNSP_5MajorE0ELSR_0ELNSP_7ScaleInE1ELSS_1EEEEEENSA_6LayoutISE_NSB_IJNSC_ILi0EEESW_SW_EEEEENSB_IJNSA_10UnderscoreESZ_SZ_EEEEENS7_6detail26Sm90ImplicitGemmTileTraitsINSA_20SM90_TMA_LOAD_IM2COLENSA_14ComposedLayoutINSA_7SwizzleILi3ELi4ELi3EEENSA_18smem_ptr_flag_bitsILi16EEENSV_INSB_IJNSB_IJNSC_ILi8EEENSC_ILi16EEEEEENSB_IJSI_SD_EEENSB_IJSD_NSC_ILi9EEEEEEEEENSB_IJNSB_IJSI_NSC_ILi512EEEEEENSB_IJSD_SW_EEENSB_IJSW_NSC_ILi8192EEEEEEEEEEEEEvEENS13_INSA_13SM90_TMA_LOADENS15_IS17_S19_NSV_INSB_IJNSB_IJS1A_S1A_EEES1D_S1F_EEENSB_IJS1I_S1J_NSB_IJSW_NSC_ILi4096EEEEEEEEEEEEEvEEEENS_8epilogue10collective6detail29Sm90TmaWarpSpecializedAdapterINS21_15DefaultEpilogueISL_NSB_IJNSB_IJlllEEESD_SW_EEES26_NS20_6thread17LinearCombinationISL_Li1EffLNS27_9ScaleType4KindE0ELNS_15FloatRoundStyleE2ESL_EENS_4gemm15EpilogueDefaultEEEEEvvEEEEvNT_6ParamsE --------------------------
	.section	.text._ZN7cutlass13device_kernelINS_4conv6kernel13ConvUniversalINS1_16ConvProblemShapeILNS1_8OperatorE0ELi2EEENS1_10collective14CollectiveConvINS1_46MainloopSm90TmaGmmaWarpSpecializedImplicitGemmILS5_0ELi9ELi2EN4cute5tupleIJNSA_1CILi1EEESD_SD_EEENS1_36KernelImplicitTmaWarpSpecializedSm90ELi1EEENSB_IJNSC_ILi128EEENSC_ILi64EEENSB_IJSI_EEEEEENS_10bfloat16_tESL_NSA_8TiledMMAINSA_8MMA_AtomIJNSA_4SM904GMMA27MMA_64x64x16_F32BF16BF16_SSILNSP_5MajorE0ELSR_0ELNSP_7ScaleInE1ELSS_1EEEEEENSA_6LayoutISE_NSB_IJNSC_ILi0EEESW_SW_EEEEENSB_IJNSA_10UnderscoreESZ_SZ_EEEEENS7_6detail26Sm90ImplicitGemmTileTraitsINSA_20SM90_TMA_LOAD_IM2COLENSA_14ComposedLayoutINSA_7SwizzleILi3ELi4ELi3EEENSA_18smem_ptr_flag_bitsILi16EEENSV_INSB_IJNSB_IJNSC_ILi8EEENSC_ILi16EEEEEENSB_IJSI_SD_EEENSB_IJSD_NSC_ILi9EEEEEEEEENSB_IJNSB_IJSI_NSC_ILi512EEEEEENSB_IJSD_SW_EEENSB_IJSW_NSC_ILi8192EEEEEEEEEEEEEvEENS13_INSA_13SM90_TMA_LOADENS15_IS17_S19_NSV_INSB_IJNSB_IJS1A_S1A_EEES1D_S1F_EEENSB_IJS1I_S1J_NSB_IJSW_NSC_ILi4096EEEEEEEEEEEEEvEEEENS_8epilogue10collective6detail29Sm90TmaWarpSpecializedAdapterINS21_15DefaultEpilogueISL_NSB_IJNSB_IJlllEEESD_SW_EEES26_NS20_6thread17LinearCombinationISL_Li1EffLNS27_9ScaleType4KindE0ELNS_15FloatRoundStyleE2ESL_EENS_4gemm15EpilogueDefaultEEEEEvvEEEEvNT_6ParamsE,"ax",@progbits
	.align	128
.text._ZN7cutlass13device_kernelINS_4conv6kernel13ConvUniversalINS1_16ConvProblemShapeILNS1_8OperatorE0ELi2EEENS1_10collective14CollectiveConvINS1_46MainloopSm90TmaGmmaWarpSpecializedImplicitGemmILS5_0ELi9ELi2EN4cute5tupleIJNSA_1CILi1EEESD_SD_EEENS1_36KernelImplicitTmaWarpSpecializedSm90ELi1EEENSB_IJNSC_ILi128EEENSC_ILi64EEENSB_IJSI_EEEEEENS_10bfloat16_tESL_NSA_8TiledMMAINSA_8MMA_AtomIJNSA_4SM904GMMA27MMA_64x64x16_F32BF16BF16_SSILNSP_5MajorE0ELSR_0ELNSP_7ScaleInE1ELSS_1EEEEEENSA_6LayoutISE_NSB_IJNSC_ILi0EEESW_SW_EEEEENSB_IJNSA_10UnderscoreESZ_SZ_EEEEENS7_6detail26Sm90ImplicitGemmTileTraitsINSA_20SM90_TMA_LOAD_IM2COLENSA_14ComposedLayoutINSA_7SwizzleILi3ELi4ELi3EEENSA_18smem_ptr_flag_bitsILi16EEENSV_INSB_IJNSB_IJNSC_ILi8EEENSC_ILi16EEEEEENSB_IJSI_SD_EEENSB_IJSD_NSC_ILi9EEEEEEEEENSB_IJNSB_IJSI_NSC_ILi512EEEEEENSB_IJSD_SW_EEENSB_IJSW_NSC_ILi8192EEEEEEEEEEEEEvEENS13_INSA_13SM90_TMA_LOADENS15_IS17_S19_NSV_INSB_IJNSB_IJS1A_S1A_EEES1D_S1F_EEENSB_IJS1I_S1J_NSB_IJSW_NSC_ILi4096EEEEEEEEEEEEEvEEEENS_8epilogue10collective6detail29Sm90TmaWarpSpecializedAdapterINS21_15DefaultEpilogueISL_NSB_IJNSB_IJlllEEESD_SW_EEES26_NS20_6thread17LinearCombinationISL_Li1EffLNS27_9ScaleType4KindE0ELNS_15FloatRoundStyleE2ESL_EENS_4gemm15EpilogueDefaultEEEEEvvEEEEvNT_6ParamsE:
        .type           _ZN7cutlass13device_kernelINS_4conv6kernel13ConvUniversalINS1_16ConvProblemShapeILNS1_8OperatorE0ELi2EEENS1_10collective14CollectiveConvINS1_46MainloopSm90TmaGmmaWarpSpecializedImplicitGemmILS5_0ELi9ELi2EN4cute5tupleIJNSA_1CILi1EEESD_SD_EEENS1_36KernelImplicitTmaWarpSpecializedSm90ELi1EEENSB_IJNSC_ILi128EEENSC_ILi64EEENSB_IJSI_EEEEEENS_10bfloat16_tESL_NSA_8TiledMMAINSA_8MMA_AtomIJNSA_4SM904GMMA27MMA_64x64x16_F32BF16BF16_SSILNSP_5MajorE0ELSR_0ELNSP_7ScaleInE1ELSS_1EEEEEENSA_6LayoutISE_NSB_IJNSC_ILi0EEESW_SW_EEEEENSB_IJNSA_10UnderscoreESZ_SZ_EEEEENS7_6detail26Sm90ImplicitGemmTileTraitsINSA_20SM90_TMA_LOAD_IM2COLENSA_14ComposedLayoutINSA_7SwizzleILi3ELi4ELi3EEENSA_18smem_ptr_flag_bitsILi16EEENSV_INSB_IJNSB_IJNSC_ILi8EEENSC_ILi16EEEEEENSB_IJSI_SD_EEENSB_IJSD_NSC_ILi9EEEEEEEEENSB_IJNSB_IJSI_NSC_ILi512EEEEEENSB_IJSD_SW_EEENSB_IJSW_NSC_ILi8192EEEEEEEEEEEEEvEENS13_INSA_13SM90_TMA_LOADENS15_IS17_S19_NSV_INSB_IJNSB_IJS1A_S1A_EEES1D_S1F_EEENSB_IJS1I_S1J_NSB_IJSW_NSC_ILi4096EEEEEEEEEEEEEvEEEENS_8epilogue10collective6detail29Sm90TmaWarpSpecializedAdapterINS21_15DefaultEpilogueISL_NSB_IJNSB_IJlllEEESD_SW_EEES26_NS20_6thread17LinearCombinationISL_Li1EffLNS27_9ScaleType4KindE0ELNS_15FloatRoundStyleE2ESL_EENS_4gemm15EpilogueDefaultEEEEEvvEEEEvNT_6ParamsE,@function
        .size           _ZN7cutlass13device_kernelINS_4conv6kernel13ConvUniversalINS1_16ConvProblemShapeILNS1_8OperatorE0ELi2EEENS1_10collective14CollectiveConvINS1_46MainloopSm90TmaGmmaWarpSpecializedImplicitGemmILS5_0ELi9ELi2EN4cute5tupleIJNSA_1CILi1EEESD_SD_EEENS1_36KernelImplicitTmaWarpSpecializedSm90ELi1EEENSB_IJNSC_ILi128EEENSC_ILi64EEENSB_IJSI_EEEEEENS_10bfloat16_tESL_NSA_8TiledMMAINSA_8MMA_AtomIJNSA_4SM904GMMA27MMA_64x64x16_F32BF16BF16_SSILNSP_5MajorE0ELSR_0ELNSP_7ScaleInE1ELSS_1EEEEEENSA_6LayoutISE_NSB_IJNSC_ILi0EEESW_SW_EEEEENSB_IJNSA_10UnderscoreESZ_SZ_EEEEENS7_6detail26Sm90ImplicitGemmTileTraitsINSA_20SM90_TMA_LOAD_IM2COLENSA_14ComposedLayoutINSA_7SwizzleILi3ELi4ELi3EEENSA_18smem_ptr_flag_bitsILi16EEENSV_INSB_IJNSB_IJNSC_ILi8EEENSC_ILi16EEEEEENSB_IJSI_SD_EEENSB_IJSD_NSC_ILi9EEEEEEEEENSB_IJNSB_IJSI_NSC_ILi512EEEEEENSB_IJSD_SW_EEENSB_IJSW_NSC_ILi8192EEEEEEEEEEEEEvEENS13_INSA_13SM90_TMA_LOADENS15_IS17_S19_NSV_INSB_IJNSB_IJS1A_S1A_EEES1D_S1F_EEENSB_IJS1I_S1J_NSB_IJSW_NSC_ILi4096EEEEEEEEEEEEEvEEEENS_8epilogue10collective6detail29Sm90TmaWarpSpecializedAdapterINS21_15DefaultEpilogueISL_NSB_IJNSB_IJlllEEESD_SW_EEES26_NS20_6thread17LinearCombinationISL_Li1EffLNS27_9ScaleType4KindE0ELNS_15FloatRoundStyleE2ESL_EENS_4gemm15EpilogueDefaultEEEEEvvEEEEvNT_6ParamsE,(.L_x_161 - _ZN7cutlass13device_kernelINS_4conv6kernel13ConvUniversalINS1_16ConvProblemShapeILNS1_8OperatorE0ELi2EEENS1_10collective14CollectiveConvINS1_46MainloopSm90TmaGmmaWarpSpecializedImplicitGemmILS5_0ELi9ELi2EN4cute5tupleIJNSA_1CILi1EEESD_SD_EEENS1_36KernelImplicitTmaWarpSpecializedSm90ELi1EEENSB_IJNSC_ILi128EEENSC_ILi64EEENSB_IJSI_EEEEEENS_10bfloat16_tESL_NSA_8TiledMMAINSA_8MMA_AtomIJNSA_4SM904GMMA27MMA_64x64x16_F32BF16BF16_SSILNSP_5MajorE0ELSR_0ELNSP_7ScaleInE1ELSS_1EEEEEENSA_6LayoutISE_NSB_IJNSC_ILi0EEESW_SW_EEEEENSB_IJNSA_10UnderscoreESZ_SZ_EEEEENS7_6detail26Sm90ImplicitGemmTileTraitsINSA_20SM90_TMA_LOAD_IM2COLENSA_14ComposedLayoutINSA_7SwizzleILi3ELi4ELi3EEENSA_18smem_ptr_flag_bitsILi16EEENSV_INSB_IJNSB_IJNSC_ILi8EEENSC_ILi16EEEEEENSB_IJSI_SD_EEENSB_IJSD_NSC_ILi9EEEEEEEEENSB_IJNSB_IJSI_NSC_ILi512EEEEEENSB_IJSD_SW_EEENSB_IJSW_NSC_ILi8192EEEEEEEEEEEEEvEENS13_INSA_13SM90_TMA_LOADENS15_IS17_S19_NSV_INSB_IJNSB_IJS1A_S1A_EEES1D_S1F_EEENSB_IJS1I_S1J_NSB_IJSW_NSC_ILi4096EEEEEEEEEEEEEvEEEENS_8epilogue10collective6detail29Sm90TmaWarpSpecializedAdapterINS21_15DefaultEpilogueISL_NSB_IJNSB_IJlllEEESD_SW_EEES26_NS20_6thread17LinearCombinationISL_Li1EffLNS27_9ScaleType4KindE0ELNS_15FloatRoundStyleE2ESL_EENS_4gemm15EpilogueDefaultEEEEEvvEEEEvNT_6ParamsE)
        .other          _ZN7cutlass13device_kernelINS_4conv6kernel13ConvUniversalINS1_16ConvProblemShapeILNS1_8OperatorE0ELi2EEENS1_10collective14CollectiveConvINS1_46MainloopSm90TmaGmmaWarpSpecializedImplicitGemmILS5_0ELi9ELi2EN4cute5tupleIJNSA_1CILi1EEESD_SD_EEENS1_36KernelImplicitTmaWarpSpecializedSm90ELi1EEENSB_IJNSC_ILi128EEENSC_ILi64EEENSB_IJSI_EEEEEENS_10bfloat16_tESL_NSA_8TiledMMAINSA_8MMA_AtomIJNSA_4SM904GMMA27MMA_64x64x16_F32BF16BF16_SSILNSP_5MajorE0ELSR_0ELNSP_7ScaleInE1ELSS_1EEEEEENSA_6LayoutISE_NSB_IJNSC_ILi0EEESW_SW_EEEEENSB_IJNSA_10UnderscoreESZ_SZ_EEEEENS7_6detail26Sm90ImplicitGemmTileTraitsINSA_20SM90_TMA_LOAD_IM2COLENSA_14ComposedLayoutINSA_7SwizzleILi3ELi4ELi3EEENSA_18smem_ptr_flag_bitsILi16EEENSV_INSB_IJNSB_IJNSC_ILi8EEENSC_ILi16EEEEEENSB_IJSI_SD_EEENSB_IJSD_NSC_ILi9EEEEEEEEENSB_IJNSB_IJSI_NSC_ILi512EEEEEENSB_IJSD_SW_EEENSB_IJSW_NSC_ILi8192EEEEEEEEEEEEEvEENS13_INSA_13SM90_TMA_LOADENS15_IS17_S19_NSV_INSB_IJNSB_IJS1A_S1A_EEES1D_S1F_EEENSB_IJS1I_S1J_NSB_IJSW_NSC_ILi4096EEEEEEEEEEEEEvEEEENS_8epilogue10collective6detail29Sm90TmaWarpSpecializedAdapterINS21_15DefaultEpilogueISL_NSB_IJNSB_IJlllEEESD_SW_EEES26_NS20_6thread17LinearCombinationISL_Li1EffLNS27_9ScaleType4KindE0ELNS_15FloatRoundStyleE2ESL_EENS_4gemm15EpilogueDefaultEEEEEvvEEEEvNT_6ParamsE,@"STO_CUDA_ENTRY STV_DEFAULT"
_ZN7cutlass13device_kernelINS_4conv6kernel13ConvUniversalINS1_16ConvProblemShapeILNS1_8OperatorE0ELi2EEENS1_10collective14CollectiveConvINS1_46MainloopSm90TmaGmmaWarpSpecializedImplicitGemmILS5_0ELi9ELi2EN4cute5tupleIJNSA_1CILi1EEESD_SD_EEENS1_36KernelImplicitTmaWarpSpecializedSm90ELi1EEENSB_IJNSC_ILi128EEENSC_ILi64EEENSB_IJSI_EEEEEENS_10bfloat16_tESL_NSA_8TiledMMAINSA_8MMA_AtomIJNSA_4SM904GMMA27MMA_64x64x16_F32BF16BF16_SSILNSP_5MajorE0ELSR_0ELNSP_7ScaleInE1ELSS_1EEEEEENSA_6LayoutISE_NSB_IJNSC_ILi0EEESW_SW_EEEEENSB_IJNSA_10UnderscoreESZ_SZ_EEEEENS7_6detail26Sm90ImplicitGemmTileTraitsINSA_20SM90_TMA_LOAD_IM2COLENSA_14ComposedLayoutINSA_7SwizzleILi3ELi4ELi3EEENSA_18smem_ptr_flag_bitsILi16EEENSV_INSB_IJNSB_IJNSC_ILi8EEENSC_ILi16EEEEEENSB_IJSI_SD_EEENSB_IJSD_NSC_ILi9EEEEEEEEENSB_IJNSB_IJSI_NSC_ILi512EEEEEENSB_IJSD_SW_EEENSB_IJSW_NSC_ILi8192EEEEEEEEEEEEEvEENS13_INSA_13SM90_TMA_LOADENS15_IS17_S19_NSV_INSB_IJNSB_IJS1A_S1A_EEES1D_S1F_EEENSB_IJS1I_S1J_NSB_IJSW_NSC_ILi4096EEEEEEEEEEEEEvEEEENS_8epilogue10collective6detail29Sm90TmaWarpSpecializedAdapterINS21_15DefaultEpilogueISL_NSB_IJNSB_IJlllEEESD_SW_EEES26_NS20_6thread17LinearCombinationISL_Li1EffLNS27_9ScaleType4KindE0ELNS_15FloatRoundStyleE2ESL_EENS_4gemm15EpilogueDefaultEEEEEvvEEEEvNT_6ParamsE:
[----:B------:R-:W-:Y:S01]  /*0000*/  LDC R1, c[0x0][0x28] ;  /* 0x00000a00ff017b82 */ /* 0x000fe20000000800 */
[----:B------:R-:W0:Y:S01]  /*0010*/  S2R R8, SR_TID.X ;  /* 0x0000000000087919 */ /* 0x000e220000002100 */
[----:B------:R-:W-:Y:S01]  /*0020*/  ELECT P0, URZ, PT ;  /* 0x00000000003f782f */ /* 0x000fe20003800000 */
[----:B------:R-:W-:Y:S01]  /*0030*/  BSSY B0, `(.L_x_0) ;  /* 0x000000f000007945 */ /* 0x000fe20003800000 */
[--C-:B0-----:R-:W-:Y:S02]  /*0040*/  SHF.R.U32.HI R0, RZ, 0x5, R8.reuse ;  /* 0x00000005ff007819 */ /* 0x101fe40000011608 */
[----:B------:R-:W-:-:S03]  /*0050*/  SHF.R.U32.HI R3, RZ, 0x7, R8 ;  /* 0x00000007ff037819 */ /* 0x000fc60000011608 */
[----:B------:R-:W0:Y:S04]  /*0060*/  SHFL.IDX PT, R2, R0, RZ, 0x1f ;  /* 0x00001fff00027589 */ /* 0x000e2800000e0000 */
[----:B------:R1:W2:Y:S01]  /*0070*/  SHFL.IDX PT, R7, R3, RZ, 0x1f ;  /* 0x00001fff03077589 */ /* 0x0002a200000e0000 */
[----:B0-----:R-:W-:-:S13]  /*0080*/  ISETP.NE.OR P0, PT, R2, RZ, !P0 ;  /* 0x000000ff0200720c */ /* 0x001fda0004705670 */
[----:B-12---:R-:W-:Y:S05]  /*0090*/  @P0 BRA `(.L_x_1) ;  /* 0x0000000000200947 */ /* 0x006fea0003800000 */
[----:B------:R-:W-:Y:S02]  /*00a0*/  ULDC.64 UR4, c[0x0][0x198] ;  /* 0x0000660000047ab9 */ /* 0x000fe40000000a00 */
[----:B------:R-:W-:Y:S02]  /*00b0*/  UIADD3 UR6, UP0, UR4, 0xf0, URZ ;  /* 0x000000f004067890 */ /* 0x000fe4000ff1e03f */
[----:B------:R-:W-:Y:S02]  /*00c0*/  UIADD3 UR4, UP1, UR4, 0x1f0, URZ ;  /* 0x000001f004047890 */ /* 0x000fe4000ff3e03f */
[----:B------:R-:W-:Y:S02]  /*00d0*/  UIADD3.X UR7, URZ, UR5, URZ, UP0, !UPT ;  /* 0x000000053f077290 */ /* 0x000fe400087fe43f */
[----:B------:R-:W-:-:S07]  /*00e0*/  UIADD3.X UR5, URZ, UR5, URZ, UP1, !UPT ;  /* 0x000000053f057290 */ /* 0x000fce0008ffe43f */
[----:B------:R0:W-:Y:S02]  /*00f0*/  UTMACCTL.PF [UR6] ;  /* 0x00000000060079b9 */ /* 0x0001e40008040000 */
[----:B------:R0:W-:Y:S02]  /*0100*/  UTMACCTL.PF [UR4] ;  /* 0x00000000040079b9 */ /* 0x0001e40008040000 */
[----:B0-----:R-:W-:Y:S01]  /*0110*/  NOP ;  /* 0x0000000000007918 */ /* 0x001fe20000000000 */
.L_x_1:
[----:B------:R-:W-:Y:S05]  /*0120*/  BSYNC B0 ;  /* 0x0000000000007941 */ /* 0x000fea0003800000 */
.L_x_0:
[----:B------:R-:W0:Y:S01]  /*0130*/  SHFL.IDX PT, R0, R0, RZ, 0x1f ;  /* 0x00001fff00007589 */ /* 0x000e2200000e0000 */
[----:B------:R-:W-:-:S04]  /*0140*/  SHF.R.S32.HI R3, RZ, 0x1f, R2 ;  /* 0x0000001fff037819 */ /* 0x000fc80000011402 */
[----:B------:R-:W-:Y:S02]  /*0150*/  LEA.HI R3, R3, R2, RZ, 0x2 ;  /* 0x0000000203037211 */ /* 0x000fe400078f10ff */
[----:B0-----:R-:W-:-:S13]  /*0160*/  ISETP.NE.AND P0, PT, R0, RZ, PT ;  /* 0x000000ff0000720c */ /* 0x001fda0003f05270 */
[----:B------:R-:W-:Y:S05]  /*0170*/  @P0 BRA `(.L_x_2) ;  /* 0x00000000008c0947 */ /* 0x000fea0003800000 */
[----:B------:R-:W-:Y:S01]  /*0180*/  ELECT P0, URZ, PT ;  /* 0x00000000003f782f */ /* 0x000fe20003800000 */
[----:B------:R-:W-:-:S12]  /*0190*/  BSSY B0, `(.L_x_2) ;  /* 0x0000021000007945 */ /* 0x000fd80003800000 */
[----:B------:R-:W-:Y:S05]  /*01a0*/  @!P0 BRA `(.L_x_3) ;  /* 0x00000000007c8947 */ /* 0x000fea0003800000 */
[----:B------:R-:W0:Y:S01]  /*01b0*/  S2UR UR8, SR_CgaCtaId ;  /* 0x00000000000879c3 */ /* 0x000e220000008800 */
[----:B------:R-:W-:Y:S01]  /*01c0*/  UMOV UR4, 0x400 ;  /* 0x0000040000047882 */ /* 0x000fe20000000000 */
[----:B------:R-:W-:Y:S01]  /*01d0*/  UMOV UR5, 0x1 ;  /* 0x0000000100057882 */ /* 0x000fe20000000000 */
[----:B------:R-:W-:Y:S02]  /*01e0*/  UMOV UR6, 0x80 ;  /* 0x0000008000067882 */ /* 0x000fe40000000000 */
[----:B------:R-:W-:-:S04]  /*01f0*/  UIADD3 UR6, -UR6, 0x100000, URZ ;  /* 0x0010000006067890 */ /* 0x000fc8000fffe13f */
[----:B------:R-:W-:Y:S02]  /*0200*/  USHF.L.U32 UR7, UR6, 0xb, URZ ;  /* 0x0000000b06077899 */ /* 0x000fe4000800063f */
[----:B------:R-:W-:Y:S02]  /*0210*/  USHF.L.U32 UR6, UR6, 0x1, URZ ;  /* 0x0000000106067899 */ /* 0x000fe4000800063f */
[----:B0-----:R-:W-:Y:S02]  /*0220*/  ULEA UR8, UR8, UR4, 0x18 ;  /* 0x0000000408087291 */ /* 0x001fe4000f8ec03f */
[----:B------:R-:W-:-:S04]  /*0230*/  UIADD3 UR4, -UR5, 0x100000, URZ ;  /* 0x0010000005047890 */ /* 0x000fc8000fffe13f */
[----:B------:R-:W-:Y:S02]  /*0240*/  USHF.L.U32 UR5, UR4, 0xb, URZ ;  /* 0x0000000b04057899 */ /* 0x000fe4000800063f */
[----:B------:R-:W-:Y:S01]  /*0250*/  USHF.L.U32 UR4, UR4, 0x1, URZ ;  /* 0x0000000104047899 */ /* 0x000fe2000800063f */
[----:B------:R-:W0:Y:S11]  /*0260*/  FENCE.VIEW.ASYNC.S ;  /* 0x00000000000073c6 */ /* 0x000e360000000000 */
[----:B0-----:R0:W1:Y:S01]  /*0270*/  SYNCS.EXCH.64 URZ, [UR8+0x36000], UR4 ;  /* 0x03600004083f75b2 */ /* 0x0010620008000100 */
[----:B------:R0:W2:Y:S01]  /*0280*/  SYNCS.EXCH.64 URZ, [UR8+0x36048], UR6 ;  /* 0x03604806083f75b2 */ /* 0x0000a20008000100 */
[----:B------:R0:W3:Y:S01]  /*0290*/  SYNCS.EXCH.64 URZ, [UR8+0x36008], UR4 ;  /* 0x03600804083f75b2 */ /* 0x0000e20008000100 */
[----:B------:R0:W4:Y:S01]  /*02a0*/  SYNCS.EXCH.64 URZ, [UR8+0x36050], UR6 ;  /* 0x03605006083f75b2 */ /* 0x0001220008000100 */
[----:B------:R0:W0:Y:S01]  /*02b0*/  SYNCS.EXCH.64 URZ, [UR8+0x36010], UR4 ;  /* 0x03601004083f75b2 */ /* 0x0000220008000100 */
        /* <DEDUP_REMOVED lines=13> */
[----:B------:R-:W-:Y:S01]  /*0390*/  NOP ;  /* 0x0000000000007918 */ /* 0x000fe20000000000 */
.L_x_3:
[----:B0-----:R-:W-:Y:S05]  /*03a0*/  BSYNC B0 ;  /* 0x0000000000007941 */ /* 0x001fea0003800000 */
.L_x_2:
[----:B------:R-:W-:Y:S01]  /*03b0*/  ULDC.64 UR4, c[0x0][0x598] ;  /* 0x0001660000047ab9 */ /* 0x000fe20000000a00 */
[----:B------:R-:W-:Y:S01]  /*03c0*/  LOP3.LUT R3, R3, 0xfffffffc, RZ, 0xc0, !PT ;  /* 0xfffffffc03037812 */ /* 0x000fe200078ec0ff */
[----:B------:R-:W-:Y:S01]  /*03d0*/  NOP ;  /* 0x0000000000007918 */ /* 0x000fe20000000000 */
[----:B------:R-:W-:Y:S01]  /*03e0*/  ISETP.NE.U32.AND P0, PT, RZ, UR4, PT ;  /* 0x00000004ff007c0c */ /* 0x000fe2000bf05070 */
[----:B------:R-:W-:Y:S01]  /*03f0*/  NOP ;  /* 0x0000000000007918 */ /* 0x000fe20000000000 */
[----:B-1234-:R-:W-:Y:S01]  /*0400*/  BAR.SYNC.DEFER_BLOCKING 0x0 ;  /* 0x0000000000007b1d */ /* 0x01efe20000010000 */
[----:B------:R-:W-:Y:S01]  /*0410*/  IMAD.IADD R6, R2, 0x1, -R3 ;  /* 0x0000000102067824 */ /* 0x000fe200078e0a03 */
[----:B------:R-:W-:Y:S02]  /*0420*/  ISETP.NE.AND.EX P0, PT, RZ, UR5, PT, P0 ;  /* 0x00000005ff007c0c */ /* 0x000fe4000bf05300 */
[C---:B------:R-:W-:Y:S02]  /*0430*/  ISETP.NE.AND P2, PT, R7.reuse, 0x1, PT ;  /* 0x000000010700780c */ /* 0x040fe40003f45270 */
[----:B------:R-:W-:Y:S01]  /*0440*/  LOP3.LUT P1, RZ, R7, R6, RZ, 0xfc, !PT ;  /* 0x0000000607ff7212 */ /* 0x000fe2000782fcff */
[----:B------:R-:W-:-:S03]  /*0450*/  ULDC.64 UR12, c[0x0][0x208] ;  /* 0x00008200000c7ab9 */ /* 0x000fc60000000a00 */
[----:B------:R-:W-:-:S04]  /*0460*/  SEL R2, RZ, 0x1, P1 ;  /* 0x00000001ff027807 */ /* 0x000fc80000800000 */
[----:B------:R-:W-:Y:S01]  /*0470*/  SEL R2, R2, 0x2, P2 ;  /* 0x0000000202027807 */ /* 0x000fe20001000000 */
[----:B------:R-:W-:Y:S06]  /*0480*/  @!P0 BRA `(.L_x_4) ;  /* 0x00000000001c8947 */ /* 0x000fec0003800000 */
[----:B------:R-:W0:Y:S02]  /*0490*/  LDC.64 R4, c[0x0][0x598] ;  /* 0x00016600ff047b82 */ /* 0x000e240000000a00 */
[----:B0-----:R-:W2:Y:S02]  /*04a0*/  LDG.E.64 R4, desc[UR12][R4.64] ;  /* 0x0000000c04047981 */ /* 0x001ea4000c1e1b00 */
[----:B--2---:R-:W-:-:S04]  /*04b0*/  ISETP.NE.U32.AND P0, PT, R4, RZ, PT ;  /* 0x000000ff0400720c */ /* 0x004fc80003f05070 */
[----:B------:R-:W-:-:S13]  /*04c0*/  ISETP.NE.AND.EX P0, PT, R5, RZ, PT, P0 ;  /* 0x000000ff0500720c */ /* 0x000fda0003f05300 */
[----:B------:R-:W-:Y:S05]  /*04d0*/  @!P0 BRA `(.L_x_4) ;  /* 0x0000000000088947 */ /* 0x000fea0003800000 */
[----:B------:R2:W5:Y:S01]  /*04e0*/  LD.E R0, desc[UR12][R4.64] ;  /* 0x0000000c04007980 */ /* 0x000562000c101900 */
[----:B------:R-:W-:Y:S05]  /*04f0*/  BRA `(.L_x_5) ;  /* 0x0000000000207947 */ /* 0x000fea0003800000 */
.L_x_4:
[----:B------:R-:W-:Y:S02]  /*0500*/  ULDC.64 UR4, c[0x0][0x588] ;  /* 0x0001620000047ab9 */ /* 0x000fe40000000a00 */
[----:B------:R-:W-:-:S04]  /*0510*/  ISETP.NE.U32.AND P0, PT, RZ, UR4, PT ;  /* 0x00000004ff007c0c */ /* 0x000fc8000bf05070 */
[----:B------:R-:W-:-:S13]  /*0520*/  ISETP.NE.AND.EX P0, PT, RZ, UR5, PT, P0 ;  /* 0x00000005ff007c0c */ /* 0x000fda000bf05300 */
[----:B------:R-:W-:Y:S05]  /*0530*/  @!P0 BRA `(.L_x_6) ;  /* 0x00000000000c8947 */ /* 0x000fea0003800000 */
[----:B------:R-:W0:Y:S02]  /*0540*/  LDC.64 R4, c[0x0][0x588] ;  /* 0x00016200ff047b82 */ /* 0x000e240000000a00 */
[----:B0-----:R0:W5:Y:S01]  /*0550*/  LDG.E R0, desc[UR12][R4.64] ;  /* 0x0000000c04007981 */ /* 0x001162000c1e1900 */
[----:B------:R-:W-:Y:S05]  /*0560*/  BRA `(.L_x_5) ;  /* 0x0000000000047947 */ /* 0x000fea0003800000 */
.L_x_6:
[----:B------:R-:W1:Y:S02]  /*0570*/  LDC R0, c[0x0][0x580] ;  /* 0x00016000ff007b82 */ /* 0x000e640000000800 */
.L_x_5:
[----:B------:R-:W-:Y:S02]  /*0580*/  ULDC.64 UR4, c[0x0][0x5a0] ;  /* 0x0001680000047ab9 */ /* 0x000fe40000000a00 */
[----:B------:R-:W-:-:S04]  /*0590*/  ISETP.NE.U32.AND P0, PT, RZ, UR4, PT ;  /* 0x00000004ff007c0c */ /* 0x000fc8000bf05070 */
[----:B------:R-:W-:-:S13]  /*05a0*/  ISETP.NE.AND.EX P0, PT, RZ, UR5, PT, P0 ;  /* 0x00000005ff007c0c */ /* 0x000fda000bf05300 */
[----:B------:R-:W-:Y:S05]  /*05b0*/  @!P0 BRA `(.L_x_7) ;  /* 0x00000000001c8947 */ /* 0x000fea0003800000 */
[----:B0-2---:R-:W0:Y:S02]  /*05c0*/  LDC.64 R4, c[0x0][0x5a0] ;  /* 0x00016800ff047b82 */ /* 0x005e240000000a00 */
[----:B0-----:R-:W2:Y:S02]  /*05d0*/  LDG.E.64 R4, desc[UR12][R4.64] ;  /* 0x0000000c04047981 */ /* 0x001ea4000c1e1b00 */
[----:B--2---:R-:W-:-:S04]  /*05e0*/  ISETP.NE.U32.AND P0, PT, R4, RZ, PT ;  /* 0x000000ff0400720c */ /* 0x004fc80003f05070 */
[----:B------:R-:W-:-:S13]  /*05f0*/  ISETP.NE.AND.EX P0, PT, R5, RZ, PT, P0 ;  /* 0x000000ff0500720c */ /* 0x000fda0003f05300 */
[----:B------:R-:W-:Y:S05]  /*0600*/  @!P0 BRA `(.L_x_7) ;  /* 0x0000000000088947 */ /* 0x000fea0003800000 */
[----:B------:R0:W5:Y:S01]  /*0610*/  LD.E R14, desc[UR12][R4.64] ;  /* 0x0000000c040e7980 */ /* 0x000162000c101900 */
[----:B------:R-:W-:Y:S05]  /*0620*/  BRA `(.L_x_8) ;  /* 0x0000000000207947 */ /* 0x000fea0003800000 */
.L_x_7:
[----:B------:R-:W-:Y:S02]  /*0630*/  ULDC.64 UR4, c[0x0][0x590] ;  /* 0x0001640000047ab9 */ /* 0x000fe40000000a00 */
[----:B------:R-:W-:-:S04]  /*0640*/  ISETP.NE.U32.AND P0, PT, RZ, UR4, PT ;  /* 0x00000004ff007c0c */ /* 0x000fc8000bf05070 */
[----:B------:R-:W-:-:S13]  /*0650*/  ISETP.NE.AND.EX P0, PT, RZ, UR5, PT, P0 ;  /* 0x00000005ff007c0c */ /* 0x000fda000bf05300 */
[----:B------:R-:W-:Y:S05]  /*0660*/  @!P0 BRA `(.L_x_9) ;  /* 0x00000000000c8947 */ /* 0x000fea0003800000 */
[----:B------:R-:W3:Y:S02]  /*0670*/  LDC.64 R14, c[0x0][0x590] ;  /* 0x00016400ff0e7b82 */ /* 0x000ee40000000a00 */
[----:B---3--:R4:W5:Y:S01]  /*0680*/  LDG.E R14, desc[UR12][R14.64] ;  /* 0x0000000c0e0e7981 */ /* 0x008962000c1e1900 */
[----:B------:R-:W-:Y:S05]  /*0690*/  BRA `(.L_x_8) ;  /* 0x0000000000047947 */ /* 0x000fea0003800000 */
.L_x_9:
[----:B------:R-:W3:Y:S02]  /*06a0*/  LDC R14, c[0x0][0x584] ;  /* 0x00016100ff0e7b82 */ /* 0x000ee40000000800 */
.L_x_8:
[----:B------:R-:W1:Y:S01]  /*06b0*/  LDC R3, c[0x0][0x3c4] ;  /* 0x0000f100ff037b82 */ /* 0x000e620000000800 */
[----:B------:R-:W-:-:S07]  /*06c0*/  ISETP.NE.AND P0, PT, R7, RZ, PT ;  /* 0x000000ff0700720c */ /* 0x000fce0003f05270 */
[----:B------:R-:W4:Y:S01]  /*06d0*/  LDC.64 R10, c[0x0][0x3c8] ;  /* 0x0000f200ff0a7b82 */ /* 0x000f220000000a00 */
[----:B-1----:R-:W-:-:S05]  /*06e0*/  VIADD R3, R3, 0x3f ;  /* 0x0000003f03037836 */ /* 0x002fca0000000000 */
[----:B0-2---:R-:W-:-:S04]  /*06f0*/  SHF.R.S32.HI R4, RZ, 0x1f, R3 ;  /* 0x0000001fff047819 */ /* 0x005fc80000011403 */
[----:B------:R-:W-:-:S04]  /*0700*/  LEA.HI R4, R4, R3, RZ, 0x6 ;  /* 0x0000000304047211 */ /* 0x000fc800078f30ff */
[----:B------:R-:W-:-:S05]  /*0710*/  SHF.R.S32.HI R5, RZ, 0x6, R4 ;  /* 0x00000006ff057819 */ /* 0x000fca0000011404 */
[----:B----4-:R-:W-:-:S04]  /*0720*/  IMAD R4, R5, R10, RZ ;  /* 0x0000000a05047224 */ /* 0x010fc800078e02ff */
[----:B------:R-:W-:Y:S01]  /*0730*/  IMAD R3, R4, R11, RZ ;  /* 0x0000000b04037224 */ /* 0x000fe200078e02ff */
[----:B------:R-:W-:Y:S06]  /*0740*/  @!P0 BRA `(.L_x_10) ;  /* 0x0000005800208947 */ /* 0x000fec0003800000 */
[----:B------:R-:W-:-:S13]  /*0750*/  ISETP.NE.AND P0, PT, R7, 0x1, PT ;  /* 0x000000010700780c */ /* 0x000fda0003f05270 */
[----:B------:R-:W-:Y:S05]  /*0760*/  @P0 EXIT ;  /* 0x000000000000094d */ /* 0x000fea0003800000 */
[----:B------:R-:W-:Y:S01]  /*0770*/  ISETP.GE.AND P0, PT, R3, 0x1, PT ;  /* 0x000000010300780c */ /* 0x000fe20003f06270 */
[----:B------:R-:W-:Y:S01]  /*0780*/  UMOV UR4, URZ ;  /* 0x0000003f00047c82 */ /* 0x000fe20008000000 */
[----:B------:R-:W-:Y:S02]  /*0790*/  CS2R R54, SRZ ;  /* 0x0000000000367805 */ /* 0x000fe4000001ff00 */
[----:B------:R-:W-:Y:S02]  /*07a0*/  CS2R R56, SRZ ;  /* 0x0000000000387805 */ /* 0x000fe4000001ff00 */
[----:B------:R-:W-:Y:S02]  /*07b0*/  CS2R R58, SRZ ;  /* 0x00000000003a7805 */ /* 0x000fe4000001ff00 */
[----:B------:R-:W-:Y:S02]  /*07c0*/  CS2R R60, SRZ ;  /* 0x00000000003c7805 */ /* 0x000fe4000001ff00 */
[----:B------:R-:W-:-:S02]  /*07d0*/  CS2R R62, SRZ ;  /* 0x00000000003e7805 */ /* 0x000fc4000001ff00 */
[----:B------:R-:W-:Y:S02]  /*07e0*/  CS2R R64, SRZ ;  /* 0x0000000000407805 */ /* 0x000fe4000001ff00 */
        /* <DEDUP_REMOVED lines=25> */
[----:B------:R-:W-:Y:S01]  /*0980*/  CS2R R52, SRZ ;  /* 0x0000000000347805 */ /* 0x000fe2000001ff00 */
[----:B------:R-:W-:Y:S06]  /*0990*/  @!P0 BRA `(.L_x_11) ;  /* 0x0000000000e88947 */ /* 0x000fec0003800000 */
[----:B------:R-:W-:-:S04]  /*09a0*/  LOP3.LUT R4, R2, 0x1, RZ, 0xfc, !PT ;  /* 0x0000000102047812 */ /* 0x000fc800078efcff */
[----:B------:R-:W-:-:S13]  /*09b0*/  ISETP.NE.AND P1, PT, R4, 0x3, PT ;  /* 0x000000030400780c */ /* 0x000fda0003f25270 */
[----:B------:R-:W-:Y:S05]  /*09c0*/  @!P1 BRA `(.L_x_12) ;  /* 0x0000000000049947 */ /* 0x000fea0003800000 */
[----:B------:R-:W-:Y:S01]  /*09d0*/  BPT.TRAP 0x1 ;  /* 0x000000040000795c */ /* 0x000fe20000300000 */
.L_x_12:
[----:B------:R-:W0:Y:S01]  /*09e0*/  S2UR UR5, SR_CgaCtaId ;  /* 0x00000000000579c3 */ /* 0x000e220000008800 */
[----:B------:R-:W-:Y:S01]  /*09f0*/  SHF.L.U32 R4, RZ, 0x1f, RZ ;  /* 0x0000001fff047819 */ /* 0x000fe200000006ff */
[----:B------:R-:W-:Y:S02]  /*0a00*/  UMOV UR4, 0x400 ;  /* 0x0000040000047882 */ /* 0x000fe40000000000 */
[----:B0-----:R-:W-:-:S12]  /*0a10*/  ULEA UR4, UR5, UR4, 0x18 ;  /* 0x0000000405047291 */ /* 0x001fd8000f8ec03f */
.L_x_13:
[----:B0-----:R-:W-:-:S04]  /*0a20*/  IMAD.U32 R5, RZ, RZ, UR4 ;  /* 0x00000004ff057e24 */ /* 0x001fc8000f8e00ff */
[----:B------:R0:W1:Y:S03]  /*0a30*/  SYNCS.PHASECHK.TRANS64.TRYWAIT P1, [R5+URZ+0x36000], R4 ;  /* 0x03600004050075a7 */ /* 0x000066000802017f */
[----:B-1----:R-:W-:Y:S05]  /*0a40*/  @!P1 NANOSLEEP.SYNCS 0x989680 ;  /* 0x009896800000995d */ /* 0x002fea0003900000 */
[----:B------:R-:W1:Y:S02]  /*0a50*/  @!P1 SYNCS.PHASECHK.TRANS64 P1, [R5+URZ+0x36000], R4 ;  /* 0x03600004050095a7 */ /* 0x000e64000802007f */
[----:B-1----:R-:W-:Y:S05]  /*0a60*/  @!P1 BRA `(.L_x_13) ;  /* 0xfffffffc00ec9947 */ /* 0x002fea000383ffff */
[----:B------:R-:W-:Y:S01]  /*0a70*/  UIADD3 UR5, UR4, 0x24000, URZ ;  /* 0x0002400004057890 */ /* 0x000fe2000fffe03f */
[----:B------:R-:W-:Y:S01]  /*0a80*/  WARPGROUP.ARRIVE ;  /* 0x00000000000079c5 */ /* 0x000fe20000000000 */
[----:B------:R-:W-:Y:S02]  /*0a90*/  USHF.R.U32.HI UR4, URZ, 0x4, UR4 ;  /* 0x000000043f047899 */ /* 0x000fe40008011604 */
[----:B------:R-:W-:Y:S02]  /*0aa0*/  USHF.R.U32.HI UR5, URZ, 0x4, UR5 ;  /* 0x000000043f057899 */ /* 0x000fe40008011605 */
[----:B------:R-:W-:Y:S02]  /*0ab0*/  ULOP3.LUT UR4, UR4, 0x3fff, URZ, 0xc0, !UPT ;  /* 0x00003fff04047892 */ /* 0x000fe4000f8ec03f */
[----:B------:R-:W-:Y:S02]  /*0ac0*/  ULOP3.LUT UR5, UR5, 0x3fff, URZ, 0xc0, !UPT ;  /* 0x00003fff05057892 */ /* 0x000fe4000f8ec03f */
[----:B------:R-:W-:-:S02]  /*0ad0*/  ULOP3.LUT UR9, UR4, 0x10000, URZ, 0xfc, !UPT ;  /* 0x0001000004097892 */ /* 0x000fc4000f8efc3f */
[----:B------:R-:W-:Y:S02]  /*0ae0*/  ULOP3.LUT UR10, UR5, 0x10000, URZ, 0xfc, !UPT ;  /* 0x00010000050a7892 */ /* 0x000fe4000f8efc3f */
[----:B------:R-:W-:Y:S01]  /*0af0*/  UIADD3 UR8, UR9, 0x200, URZ ;  /* 0x0000020009087890 */ /* 0x000fe2000fffe03f */
[----:B------:R-:W-:Y:S02]  /*0b00*/  UMOV UR5, 0x40000040 ;  /* 0x4000004000057882 */ /* 0x000fe40000000000 */
[----:B------:R-:W-:Y:S01]  /*0b10*/  UMOV UR4, UR9 ;  /* 0x0000000900047c82 */ /* 0x000fe20008000000 */
[----:B------:R-:W-:Y:S01]  /*0b20*/  UMOV UR7, 0x40000040 ;  /* 0x4000004000077882 */ /* 0x000fe20000000000 */
[----:B------:R-:W-:Y:S02]  /*0b30*/  UMOV UR6, UR10 ;  /* 0x0000000a00067c82 */ /* 0x000fe40008000000 */
[----:B------:R-:W-:Y:S01]  /*0b40*/  HGMMA.64x64x16.F32.BF16 R56, gdesc[UR4], RZ, !UPT ;  /* 0x00e00000043879f0 */ /* 0x000fe2000c7018ff */
[----:B------:R-:W-:Y:S01]  /*0b50*/  UMOV UR4, UR8 ;  /* 0x0000000800047c82 */ /* 0x000fe20008000000 */
[----:B------:R-:W-:Y:S01]  /*0b60*/  UMOV UR5, 0x40000040 ;  /* 0x4000004000057882 */ /* 0x000fe20000000000 */
[----:B------:R-:W-:Y:S01]  /*0b70*/  UIADD3 UR8, UR9, 0x202, URZ ;  /* 0x0000020209087890 */ /* 0x000fe2000fffe03f */
[----:B------:R-:W-:Y:S01]  /*0b80*/  HGMMA.64x64x16.F32.BF16 R24, gdesc[UR4], RZ, !UPT ;  /* 0x00e00000041879f0 */ /* 0x000fe2000c7018ff */
[----:B------:R-:W-:-:S02]  /*0b90*/  UIADD3 UR4, UR9, 0x2, URZ ;  /* 0x0000000209047890 */ /* 0x000fc4000fffe03f */
[----:B------:R-:W-:Y:S01]  /*0ba0*/  UIADD3 UR6, UR10, 0x2, URZ ;  /* 0x000000020a067890 */ /* 0x000fe2000fffe03f */
[----:B------:R-:W-:Y:S01]  /*0bb0*/  UMOV UR5, 0x40000040 ;  /* 0x4000004000057882 */ /* 0x000fe20000000000 */
[----:B------:R-:W-:-:S07]  /*0bc0*/  UMOV UR7, 0x40000040 ;  /* 0x4000004000077882 */ /* 0x000fce0000000000 */
[----:B------:R-:W-:Y:S01]  /*0bd0*/  HGMMA.64x64x16.F32.BF16 R56, gdesc[UR4], R56 ;  /* 0x00e00000043879f0 */ /* 0x000fe20008701838 */
[----:B------:R-:W-:Y:S01]  /*0be0*/  UMOV UR4, UR8 ;  /* 0x0000000800047c82 */ /* 0x000fe20008000000 */
[----:B------:R-:W-:Y:S01]  /*0bf0*/  UMOV UR5, 0x40000040 ;  /* 0x4000004000057882 */ /* 0x000fe20000000000 */
[----:B------:R-:W-:Y:S01]  /*0c00*/  UIADD3 UR8, UR9, 0x204, URZ ;  /* 0x0000020409087890 */ /* 0x000fe2000fffe03f */
[----:B------:R-:W-:Y:S01]  /*0c10*/  HGMMA.64x64x16.F32.BF16 R24, gdesc[UR4], R24 ;  /* 0x00e00000041879f0 */ /* 0x000fe20008701818 */
[----:B------:R-:W-:Y:S02]  /*0c20*/  UIADD3 UR4, UR9, 0x4, URZ ;  /* 0x0000000409047890 */ /* 0x000fe4000fffe03f */
        /* <DEDUP_REMOVED lines=14> */
[----:B------:R-:W-:Y:S02]  /*0d10*/  UMOV UR5, 0x40000040 ;  /* 0x4000004000057882 */ /* 0x000fe40000000000 */
[----:B------:R-:W-:Y:S01]  /*0d20*/  HGMMA.64x64x16.F32.BF16 R24, gdesc[UR4], R24, gsb0 ;  /* 0x00e00000041879f0 */ /* 0x000fe20008001818 */
[----:B------:R-:W-:-:S05]  /*0d30*/  UMOV UR4, 0x1 ;  /* 0x0000000100047882 */ /* 0x000fca0000000000 */
.L_x_11:
[----:B0-----:R-:W-:-:S05]  /*0d40*/  VIMNMX R4, R3, 0x1, PT ;  /* 0x0000000103047848 */ /* 0x001fca0003fe0100 */
[----:B------:R-:W-:-:S05]  /*0d50*/  IMAD.IADD R3, R3, 0x1, -R4 ;  /* 0x0000000103037824 */ /* 0x000fca00078e0a04 */
[----:B------:R-:W-:-:S13]  /*0d60*/  ISETP.GE.AND P1, PT, R3, 0x1, PT ;  /* 0x000000010300780c */ /* 0x000fda0003f26270 */
[----:B------:R-:W-:Y:S05]  /*0d70*/  @!P1 BRA `(.L_x_14) ;  /* 0x0000000400589947 */ /* 0x000fea0003800000 */
[----:B------:R-:W0:Y:S01]  /*0d80*/  S2UR UR5, SR_CgaCtaId ;  /* 0x00000000000579c3 */ /* 0x000e220000008800 */
[----:B------:R-:W-:Y:S01]  /*0d90*/  UMOV UR6, 0x400 ;  /* 0x0000040000067882 */ /* 0x000fe20000000000 */
[----:B------:R-:W-:Y:S01]  /*0da0*/  LOP3.LUT R8, R2, 0x1, RZ, 0xfc, !PT ;  /* 0x0000000102087812 */ /* 0x000fe200078efcff */
[----:B------:R-:W-:Y:S01]  /*0db0*/  IMAD.MOV.U32 R7, RZ, RZ, RZ ;  /* 0x000000ffff077224 */ /* 0x000fe200078e00ff */
[----:B------:R-:W-:Y:S01]  /*0dc0*/  UISETP.NE.U32.AND UP0, UPT, UR4, URZ, UPT ;  /* 0x0000003f0400728c */ /* 0x000fe2000bf05070 */
[----:B------:R-:W-:Y:S01]  /*0dd0*/  IMAD.MOV.U32 R4, RZ, RZ, R3 ;  /* 0x000000ffff047224 */ /* 0x000fe200078e0003 */
[----:B0-----:R-:W-:-:S04]  /*0de0*/  ULEA UR6, UR5, UR6, 0x18 ;  /* 0x0000000605067291 */ /* 0x001fc8000f8ec03f */
[----:B------:R-:W-:Y:S02]  /*0df0*/  UIADD3 UR7, UR6, 0x24000, URZ ;  /* 0x0002400006077890 */ /* 0x000fe4000fffe03f */
[----:B------:R-:W-:Y:S02]  /*0e00*/  USHF.R.U32.HI UR5, URZ, 0x4, UR6 ;  /* 0x000000043f057899 */ /* 0x000fe40008011606 */
[----:B------:R-:W-:Y:S02]  /*0e10*/  USHF.R.U32.HI UR7, URZ, 0x4, UR7 ;  /* 0x000000043f077899 */ /* 0x000fe40008011607 */
[----:B------:R-:W-:Y:S02]  /*0e20*/  ULOP3.LUT UR5, UR5, 0x3fff, URZ, 0xc0, !UPT ;  /* 0x00003fff05057892 */ /* 0x000fe4000f8ec03f */
[----:B------:R-:W-:Y:S02]  /*0e30*/  ULOP3.LUT UR8, UR7, 0x3fff, URZ, 0xc0, !UPT ;  /* 0x00003fff07087892 */ /* 0x000fe4000f8ec03f */
[----:B------:R-:W-:-:S02]  /*0e40*/  ULOP3.LUT UR7, UR5, 0x10000, URZ, 0xfc, !UPT ;  /* 0x0001000005077892 */ /* 0x000fc4000f8efc3f */
[----:B------:R-:W-:Y:S01]  /*0e50*/  ULOP3.LUT UR17, UR8, 0x10000, URZ, 0xfc, !UPT ;  /* 0x0001000008117892 */ /* 0x000fe2000f8efc3f */
[----:B------:R-:W-:-:S11]  /*0e60*/  UMOV UR5, URZ ;  /* 0x0000003f00057c82 */ /* 0x000fd60008000000 */
.L_x_19:
[----:B------:R-:W-:-:S13]  /*0e70*/  ISETP.NE.AND P2, PT, R8, 0x3, PT ;  /* 0x000000030800780c */ /* 0x000fda0003f45270 */
[----:B0-----:R-:W-:Y:S05]  /*0e80*/  @!P2 BRA `(.L_x_15) ;  /* 0x000000000004a947 */ /* 0x001fea0003800000 */
[----:B------:R-:W-:Y:S01]  /*0e90*/  BPT.TRAP 0x1 ;  /* 0x000000040000795c */ /* 0x000fe20000300000 */
.L_x_15:
[----:B------:R-:W-:Y:S01]  /*0ea0*/  SHF.L.U32 R5, R7, 0x1f, RZ ;  /* 0x0000001f07057819 */ /* 0x000fe200000006ff */
[----:B------:R-:W-:-:S12]  /*0eb0*/  ULEA UR8, UR4, UR6, 0x3 ;  /* 0x0000000604087291 */ /* 0x000fd8000f8e183f */
.L_x_16:
[----:B0-----:R-:W-:-:S04]  /*0ec0*/  IMAD.U32 R6, RZ, RZ, UR8 ;  /* 0x00000008ff067e24 */ /* 0x001fc8000f8e00ff */
[----:B------:R0:W1:Y:S03]  /*0ed0*/  SYNCS.PHASECHK.TRANS64.TRYWAIT P1, [R6+URZ+0x36000], R5 ;  /* 0x03600005060075a7 */ /* 0x000066000802017f */
[----:B-1----:R-:W-:Y:S05]  /*0ee0*/  @!P1 NANOSLEEP.SYNCS 0x989680 ;  /* 0x009896800000995d */ /* 0x002fea0003900000 */
[----:B------:R-:W1:Y:S02]  /*0ef0*/  @!P1 SYNCS.PHASECHK.TRANS64 P1, [R6+URZ+0x36000], R5 ;  /* 0x03600005060095a7 */ /* 0x000e64000802007f */
[----:B-1----:R-:W-:Y:S05]  /*0f00*/  @!P1 BRA `(.L_x_16) ;  /* 0xfffffffc00ec9947 */ /* 0x002fea000383ffff */
[----:B------:R-:W-:Y:S01]  /*0f10*/  ULEA UR15, UR4, UR7, 0xa ;  /* 0x00000007040f7291 */ /* 0x000fe2000f8e503f */
[----:B------:R-:W-:Y:S01]  /*0f20*/  WARPGROUP.ARRIVE ;  /* 0x00000000000079c5 */ /* 0x000fe20000000000 */
[----:B------:R-:W-:Y:S02]  /*0f30*/  ULEA UR14, UR4, UR17, 0x9 ;  /* 0x00000011040e7291 */ /* 0x000fe4000f8e483f */
[----:B------:R-:W-:Y:S01]  /*0f40*/  UIADD3 UR16, UR15, 0x200, URZ ;  /* 0x000002000f107890 */ /* 0x000fe2000fffe03f */
[----:B------:R-:W-:Y:S02]  /*0f50*/  UMOV UR11, 0x40000040 ;  /* 0x40000040000b7882 */ /* 0x000fe40000000000 */
[----:B------:R-:W-:Y:S01]  /*0f60*/  UMOV UR8, UR15 ;  /* 0x0000000f00087c82 */ /* 0x000fe20008000000 */
[----:B------:R-:W-:Y:S01]  /*0f70*/  UMOV UR9, 0x40000040 ;  /* 0x4000004000097882 */ /* 0x000fe20000000000 */
[----:B------:R-:W-:Y:S02]  /*0f80*/  UMOV UR10, UR14 ;  /* 0x0000000e000a7c82 */ /* 0x000fe40008000000 */
[----:B------:R-:W-:Y:S01]  /*0f90*/  HGMMA.64x64x16.F32.BF16 R56, gdesc[UR8], R56, UP0 ;  /* 0x00e00000083879f0 */ /* 0x000fe2000bf01838 */
[----:B------:R-:W-:Y:S01]  /*0fa0*/  UMOV UR8, UR16 ;  /* 0x0000001000087c82 */ /* 0x000fe20008000000 */
[----:B------:R-:W-:Y:S01]  /*0fb0*/  UMOV UR9, 0x40000040 ;  /* 0x4000004000097882 */ /* 0x000fe20000000000 */
[----:B------:R-:W-:Y:S01]  /*0fc0*/  UIADD3 UR16, UR15, 0x202, URZ ;  /* 0x000002020f107890 */ /* 0x000fe2000fffe03f */
[----:B------:R-:W-:Y:S01]  /*0fd0*/  HGMMA.64x64x16.F32.BF16 R24, gdesc[UR8], R24, UP0 ;  /* 0x00e00000081879f0 */ /* 0x000fe2000bf01818 */
        /* <DEDUP_REMOVED lines=16> */
[----:B------:R-:W-:Y:S01]  /*10e0*/  HGMMA.64x64x16.F32.BF16 R24, gdesc[UR8], R24 ;  /* 0x00e00000081879f0 */ /* 0x000fe20008701818 */
[----:B------:R-:W-:Y:S02]  /*10f0*/  UIADD3 UR10, UR14, 0x6, URZ ;  /* 0x000000060e0a7890 */ /* 0x000fe4000fffe03f */
[----:B------:R-:W-:Y:S02]  /*1100*/  UIADD3 UR8, UR15, 0x6, URZ ;  /* 0x000000060f087890 */ /* 0x000fe4000fffe03f */
[----:B------:R-:W-:Y:S01]  /*1110*/  UIADD3 UR15, UR15, 0x206, URZ ;  /* 0x000002060f0f7890 */ /* 0x000fe2000fffe03f */
[----:B------:R-:W-:Y:S01]  /*1120*/  UMOV UR11, 0x40000040 ;  /* 0x40000040000b7882 */ /* 0x000fe20000000000 */
[----:B------:R-:W-:-:S05]  /*1130*/  UMOV UR9, 0x40000040 ;  /* 0x4000004000097882 */ /* 0x000fca0000000000 */
[----:B------:R-:W-:Y:S01]  /*1140*/  HGMMA.64x64x16.F32.BF16 R56, gdesc[UR8], R56 ;  /* 0x00e00000083879f0 */ /* 0x000fe20008701838 */
[----:B------:R-:W-:Y:S01]  /*1150*/  UMOV UR8, UR15 ;  /* 0x0000000f00087c82 */ /* 0x000fe20008000000 */
[----:B------:R-:W-:Y:S02]  /*1160*/  UMOV UR9, 0x40000040 ;  /* 0x4000004000097882 */ /* 0x000fe40000000000 */
[----:B------:R-:W-:Y:S03]  /*1170*/  HGMMA.64x64x16.F32.BF16 R24, gdesc[UR8], R24, gsb0 ;  /* 0x00e00000081879f0 */ /* 0x000fe60008001818 */
[----:B------:R-:W-:Y:S02]  /*1180*/  WARPGROUP.DEPBAR.LE gsb0, 0x1 ;  /* 0x00008000000079c5 */ /* 0x000fe40000010100 */
[----:B------:R-:W-:Y:S05]  /*1190*/  @!P2 BRA `(.L_x_17) ;  /* 0x000000000004a947 */ /* 0x000fea0003800000 */
[----:B------:R-:W-:Y:S01]  /*11a0*/  BPT.TRAP 0x1 ;  /* 0x000000040000795c */ /* 0x000fe20000300000 */
.L_x_17:
[----:B------:R-:W-:Y:S01]  /*11b0*/  ULEA UR8, UR5, UR6, 0x3 ;  /* 0x0000000605087291 */ /* 0x000fe2000f8e183f */
[----:B------:R-:W-:-:S03]  /*11c0*/  ISETP.GT.U32.AND P1, PT, R2, 0x1, PT ;  /* 0x000000010200780c */ /* 0x000fc60003f24070 */
[----:B------:R-:W-:-:S04]  /*11d0*/  UIADD3 UR8, UR8, 0x36048, URZ ;  /* 0x0003604808087890 */ /* 0x000fc8000fffe03f */
[----:B------:R-:W-:-:S09]  /*11e0*/  UPRMT UR8, URZ, 0x654, UR8 ;  /* 0x000006543f087896 */ /* 0x000fd20008000008 */
[----:B------:R-:W-:Y:S01]  /*11f0*/  SYNCS.ARRIVE.TRANS64.RED.A1T0 RZ, [UR8], RZ ;  /* 0x000000ffffff79a7 */ /* 0x000fe20008100408 */
[----:B------:R-:W-:Y:S05]  /*1200*/  @P1 BRA `(.L_x_18) ;  /* 0x0000000000041947 */ /* 0x000fea0003800000 */
[----:B------:R-:W-:Y:S01]  /*1210*/  BPT.TRAP 0x1 ;  /* 0x000000040000795c */ /* 0x000fe20000300000 */
.L_x_18:
[----:B------:R-:W-:Y:S01]  /*1220*/  UIADD3 UR4, UR4, 0x1, URZ ;  /* 0x0000000104047890 */ /* 0x000fe2000fffe03f */
[C---:B------:R-:W-:Y:S01]  /*1230*/  ISETP.GT.AND P1, PT, R4.reuse, 0x1, PT ;  /* 0x000000010400780c */ /* 0x040fe20003f24270 */
[----:B------:R-:W-:Y:S01]  /*1240*/  UIADD3 UR5, UR5, 0x1, URZ ;  /* 0x0000000105057890 */ /* 0x000fe2000fffe03f */
[----:B------:R-:W-:Y:S01]  /*1250*/  VIADD R4, R4, 0xffffffff ;  /* 0xffffffff04047836 */ /* 0x000fe20000000000 */
[----:B------:R-:W-:Y:S02]  /*1260*/  UISETP.NE.AND UP0, UPT, UR4, 0x9, UPT ;  /* 0x000000090400788c */ /* 0x000fe4000bf05270 */
[----:B------:R-:W-:Y:S02]  /*1270*/  UISETP.NE.AND UP1, UPT, UR5, 0x9, UPT ;  /* 0x000000090500788c */ /* 0x000fe4000bf25270 */
[----:B------:R-:W-:Y:S02]  /*1280*/  USEL UR8, URZ, 0x1, UP0 ;  /* 0x000000013f087887 */ /* 0x000fe40008000000 */
[----:B------:R-:W-:-:S02]  /*1290*/  USEL UR4, UR4, URZ, UP0 ;  /* 0x0000003f04047287 */ /* 0x000fc40008000000 */
[----:B------:R-:W-:Y:S02]  /*12a0*/  USEL UR5, UR5, URZ, UP1 ;  /* 0x0000003f05057287 */ /* 0x000fe40008800000 */
[----:B------:R-:W-:Y:S01]  /*12b0*/  UPLOP3.LUT UP0, UPT, UPT, UPT, UPT, 0x80, 0x0 ;  /* 0x000000000000789c */ /* 0x000fe20003f0f070 */
[----:B------:R-:W-:Y:S01]  /*12c0*/  LOP3.LUT R7, R7, UR8, RZ, 0x3c, !PT ;  /* 0x0000000807077c12 */ /* 0x000fe2000f8e3cff */
[----:B------:R-:W-:Y:S09]  /*12d0*/  @P1 BRA `(.L_x_19) ;  /* 0xfffffff800e41947 */ /* 0x000ff2000383ffff */
.L_x_14:
[----:B------:R-:W-:Y:S02]  /*12e0*/  WARPGROUP.DEPBAR.LE gsb0, 0x0 ;  /* 0x00008000000079c5 */ /* 0x000fe40000010000 */
[----:B------:R-:W-:Y:S05]  /*12f0*/  @!P0 BRA `(.L_x_20) ;  /* 0x0000000000448947 */ /* 0x000fea0003800000 */
[----:B------:R-:W-:-:S04]  /*1300*/  LOP3.LUT R4, R2, 0x1, RZ, 0xfc, !PT ;  /* 0x0000000102047812 */ /* 0x000fc800078efcff */
[----:B------:R-:W-:-:S13]  /*1310*/  ISETP.NE.AND P0, PT, R4, 0x3, PT ;  /* 0x000000030400780c */ /* 0x000fda0003f05270 */
[----:B------:R-:W-:Y:S05]  /*1320*/  @!P0 BRA `(.L_x_21) ;  /* 0x0000000000048947 */ /* 0x000fea0003800000 */
[----:B------:R-:W-:Y:S01]  /*1330*/  BPT.TRAP 0x1 ;  /* 0x000000040000795c */ /* 0x000fe20000300000 */
.L_x_21:
[----:B0-----:R-:W0:Y:S01]  /*1340*/  S2R R6, SR_CgaCtaId ;  /* 0x0000000000067919 */ /* 0x001e220000008800 */
[----:B------:R-:W-:Y:S01]  /*1350*/  IMAD.WIDE.U32 R4, R3, 0x38e38e39, RZ ;  /* 0x38e38e3903047825 */ /* 0x000fe200078e00ff */
[----:B------:R-:W-:-:S04]  /*1360*/  ISETP.GT.U32.AND P0, PT, R2, 0x1, PT ;  /* 0x000000010200780c */ /* 0x000fc80003f04070 */
[----:B------:R-:W-:Y:S02]  /*1370*/  SHF.R.U32.HI R4, RZ, 0x1, R5 ;  /* 0x00000001ff047819 */ /* 0x000fe40000011605 */
[----:B------:R-:W-:-:S03]  /*1380*/  MOV R5, 0x400 ;  /* 0x0000040000057802 */ /* 0x000fc60000000f00 */
[----:B------:R-:W-:Y:S01]  /*1390*/  IMAD R3, R4, -0x9, R3 ;  /* 0xfffffff704037824 */ /* 0x000fe200078e0203 */
[----:B0-----:R-:W-:-:S05]  /*13a0*/  LEA R6, R6, R5, 0x18 ;  /* 0x0000000506067211 */ /* 0x001fca00078ec0ff */
[----:B------:R-:W-:-:S04]  /*13b0*/  IMAD R3, R3, 0x8, R6 ;  /* 0x0000000803037824 */ /* 0x000fc800078e0206 */
[----:B------:R-:W-:-:S05]  /*13c0*/  VIADD R3, R3, 0x36048 ;  /* 0x0003604803037836 */ /* 0x000fca0000000000 */
[----:B------:R-:W-:-:S04]  /*13d0*/  PRMT R3, RZ, 0x654, R3 ;  /* 0x00000654ff037816 */ /* 0x000fc80000000003 */
[----:B------:R1:W-:Y:S01]  /*13e0*/  SYNCS.ARRIVE.TRANS64.RED.A1T0 RZ, [R3+URZ], RZ ;  /* 0x000000ff03ff79a7 */ /* 0x0003e2000810043f */
[----:B------:R-:W-:Y:S05]  /*13f0*/  @P0 BRA `(.L_x_20) ;  /* 0x0000000000040947 */ /* 0x000fea0003800000 */
[----:B------:R-:W-:Y:S01]  /*1400*/  BPT.TRAP 0x1 ;  /* 0x000000040000795c */ /* 0x000fe20000300000 */
.L_x_20:
[----:B-1----:R-:W1:Y:S01]  /*1410*/  S2R R3, SR_TID.X ;  /* 0x0000000000037919 */ /* 0x002e620000002100 */
[----:B------:R-:W-:Y:S01]  /*1420*/  ULDC.64 UR4, c[0x0][0x280] ;  /* 0x0000a00000047ab9 */ /* 0x000fe20000000a00 */
[----:B0-----:R-:W0:Y:S01]  /*1430*/  S2R R5, SR_CTAID.Y ;  /* 0x0000000000057919 */ /* 0x001e220000002600 */
[----:B------:R-:W2:Y:S01]  /*1440*/  S2R R13, SR_CTAID.X ;  /* 0x00000000000d7919 */ /* 0x000ea20000002500 */
[----:B-1----:R-:W-:-:S04]  /*1450*/  SHF.R.S32.HI R2, RZ, 0x1f, R3 ;  /* 0x0000001fff027819 */ /* 0x002fc80000011403 */
[----:B------:R-:W-:Y:S01]  /*1460*/  LEA.HI R2, R2, R3, RZ, 0x7 ;  /* 0x0000000302027211 */ /* 0x000fe200078f38ff */
[----:B0-----:R-:W-:-:S03]  /*1470*/  IMAD.SHL.U32 R5, R5, 0x40, RZ ;  /* 0x0000004005057824 */ /* 0x001fc600078e00ff */
[----:B------:R-:W-:Y:S01]  /*1480*/  LOP3.LUT R2, R2, 0xffffff80, RZ, 0xc0, !PT ;  /* 0xffffff8002027812 */ /* 0x000fe200078ec0ff */
[----:B--2---:R-:W-:Y:S01]  /*1490*/  IMAD.SHL.U32 R8, R13, 0x80, RZ ;  /* 0x000000800d087824 */ /* 0x004fe200078e00ff */
[----:B------:R-:W-:-:S03]  /*14a0*/  ISETP.GE.AND P0, PT, R5, UR5, PT ;  /* 0x0000000505007c0c */ /* 0x000fc6000bf06270 */
[----:B------:R-:W-:Y:S01]  /*14b0*/  IMAD.IADD R4, R3, 0x1, -R2 ;  /* 0x0000000103047824 */ /* 0x000fe200078e0a02 */
[----:B------:R-:W-:-:S04]  /*14c0*/  ISETP.GE.OR P0, PT, R8, UR4, P0 ;  /* 0x0000000408007c0c */ /* 0x000fc80008706670 */
[----:B------:R-:W-:-:S04]  /*14d0*/  SHF.R.S32.HI R7, RZ, 0x1f, R4 ;  /* 0x0000001fff077819 */ /* 0x000fc80000011404 */
[----:B------:R-:W-:-:S04]  /*14e0*/  LEA.HI R2, R7, R4, RZ, 0x2 ;  /* 0x0000000407027211 */ /* 0x000fc800078f10ff */
[--C-:B------:R-:W-:Y:S02]  /*14f0*/  SHF.R.S32.HI R16, RZ, 0x2, R2.reuse ;  /* 0x00000002ff107819 */ /* 0x100fe40000011402 */
[----:B------:R-:W-:-:S04]  /*1500*/  SHF.R.S32.HI R3, RZ, 0x1f, R2 ;  /* 0x0000001fff037819 */ /* 0x000fc80000011402 */
[----:B------:R-:W-:-:S04]  /*1510*/  LEA.HI R3, R3, R16, RZ, 0x3 ;  /* 0x0000001003037211 */ /* 0x000fc800078f18ff */
[----:B------:R-:W-:Y:S01]  /*1520*/  LOP3.LUT R17, R3, 0xfffffff8, RZ, 0xc0, !PT ;  /* 0xfffffff803117812 */ /* 0x000fe200078ec0ff */
[----:B------:R-:W-:Y:S06]  /*1530*/  @P0 EXIT ;  /* 0x000000000000094d */ /* 0x000fec0003800000 */
[----:B------:R-:W-:Y:S01]  /*1540*/  LOP3.LUT R9, R2, 0x7ffffffc, RZ, 0xc0, !PT ;  /* 0x7ffffffc02097812 */ /* 0x000fe200078ec0ff */
[----:B------:R-:W-:Y:S01]  /*1550*/  IMAD.IADD R16, R16, 0x1, -R17 ;  /* 0x0000000110107824 */ /* 0x000fe200078e0a11 */
[----:B------:R-:W0:Y:S01]  /*1560*/  LDC.64 R2, c[0x0][0x5d0] ;  /* 0x00017400ff027b82 */ /* 0x000e220000000a00 */
[----:B------:R-:W-:Y:S02]  /*1570*/  LEA.HI R7, R7, R4, RZ, 0x5 ;  /* 0x0000000407077211 */ /* 0x000fe400078f28ff */
[----:B------:R-:W-:Y:S01]  /*1580*/  IMAD.IADD R9, R4, 0x1, -R9 ;  /* 0x0000000104097824 */ /* 0x000fe200078e0a09 */
[--C-:B------:R-:W-:Y:S02]  /*1590*/  SHF.R.S32.HI R17, RZ, 0x1f, R16.reuse ;  /* 0x0000001fff117819 */ /* 0x100fe40000011410 */
[----:B------:R-:W-:Y:S01]  /*15a0*/  SHF.R.S32.HI R11, RZ, 0x5, R7 ;  /* 0x00000005ff0b7819 */ /* 0x000fe20000011407 */
[----:B------:R-:W-:Y:S01]  /*15b0*/  IMAD.SHL.U32 R4, R9, 0x2, RZ ;  /* 0x0000000209047824 */ /* 0x000fe200078e00ff */
[----:B---3-5:R-:W-:Y:S01]  /*15c0*/  FSETP.NEU.AND P1, PT, R14, RZ, PT ;  /* 0x000000ff0e00720b */ /* 0x028fe20003f2d000 */
[----:B------:R-:W-:-:S03]  /*15d0*/  IMAD.WIDE R6, R13, 0x80, R16 ;  /* 0x000000800d067825 */ /* 0x000fc600078e0210 */
[----:B------:R-:W-:Y:S01]  /*15e0*/  SHF.R.S32.HI R10, RZ, 0x1f, R4 ;  /* 0x0000001fff0a7819 */ /* 0x000fe20000011404 */
[----:B------:R-:W-:Y:S01]  /*15f0*/  IMAD R13, R11, -0x10, -R8 ;  /* 0xfffffff00b0d7824 */ /* 0x000fe200078e0a08 */
[----:B------:R-:W-:Y:S01]  /*1600*/  IADD3 R8, P0, R5, R4, RZ ;  /* 0x0000000405087210 */ /* 0x000fe20007f1e0ff */
[----:B------:R-:W-:Y:S01]  /*1610*/  IMAD.WIDE R6, R11, 0x10, R6 ;  /* 0x000000100b067825 */ /* 0x000fe200078e0206 */
[----:B------:R-:W-:Y:S02]  /*1620*/  IADD3 R15, -R4, UR5, -R5 ;  /* 0x00000005040f7c10 */ /* 0x000fe4000fffe905 */
[----:B------:R-:W-:Y:S02]  /*1630*/  LEA.HI.X.SX32 R9, R5, R10, 0x1, P0 ;  /* 0x0000000a05097211 */ /* 0x000fe400000f0eff */
[----:B------:R-:W-:Y:S02]  /*1640*/  IADD3 R16, R13, UR4, -R16 ;  /* 0x000000040d107c10 */ /* 0x000fe4000fffe810 */
[----:B------:R-:W-:Y:S01]  /*1650*/  ISETP.GT.AND P4, PT, R15, RZ, PT ;  /* 0x000000ff0f00720c */ /* 0x000fe20003f84270 */
[-C--:B0-----:R-:W-:Y:S01]  /*1660*/  IMAD R4, R7, R2.reuse, RZ ;  /* 0x0000000207047224 */ /* 0x081fe200078e02ff */
[----:B------:R-:W-:Y:S01]  /*1670*/  SHF.L.U64.HI R19, R2, 0x3, R3 ;  /* 0x0000000302137819 */ /* 0x000fe20000010203 */
[----:B------:R-:W-:Y:S01]  /*1680*/  IMAD.WIDE.U32 R10, R6, R2, R8 ;  /* 0x00000002060a7225 */ /* 0x000fe200078e0008 */
[----:B------:R-:W-:-:S02]  /*1690*/  P2R R5, PR, RZ, 0x10 ;  /* 0x00000010ff057803 */ /* 0x000fc40000000000 */
[----:B------:R-:W-:Y:S01]  /*16a0*/  ISETP.GT.AND P0, PT, R16, RZ, P4 ;  /* 0x000000ff1000720c */ /* 0x000fe20002704270 */
[----:B------:R-:W-:Y:S01]  /*16b0*/  IMAD R13, R6, R3, R4 ;  /* 0x00000003060d7224 */ /* 0x000fe200078e0204 */
[C---:B------:R-:W-:Y:S01]  /*16c0*/  SHF.L.U64.HI R18, R2.reuse, 0x6, R3 ;  /* 0x0000000602127819 */ /* 0x040fe20000010203 */
[C---:B------:R-:W-:Y:S02]  /*16d0*/  IMAD.SHL.U32 R20, R2.reuse, 0x8, RZ ;  /* 0x0000000802147824 */ /* 0x040fe400078e00ff */
[----:B------:R-:W-:Y:S02]  /*16e0*/  IMAD.SHL.U32 R17, R2, 0x40, RZ ;  /* 0x0000004002117824 */ /* 0x000fe400078e00ff */
[----:B------:R-:W-:Y:S01]  /*16f0*/  IMAD.IADD R13, R11, 0x1, R13 ;  /* 0x000000010b0d7824 */ /* 0x000fe200078e020d */
[----:B------:R-:W-:Y:S06]  /*1700*/  @!P1 BRA `(.L_x_22) ;  /* 0x00000030008c9947 */ /* 0x000fec0003800000 */
[----:B------:R-:W-:Y:S01]  /*1710*/  ULDC.64 UR6, c[0x0][0x5b0] ;  /* 0x00016c0000067ab9 */ /* 0x000fe20000000a00 */
[----:B------:R-:W-:Y:S01]  /*1720*/  ULDC.64 UR8, c[0x0][0x5a8] ;  /* 0x00016a0000087ab9 */ /* 0x000fe20000000a00 */
[----:B------:R-:W-:Y:S01]  /*1730*/  IMAD R21, R7, UR6, RZ ;  /* 0x0000000607157c24 */ /* 0x000fe2000f8e02ff */
[----:B------:R-:W-:Y:S01]  /*1740*/  ULDC.64 UR4, c[0x0][0x5c8] ;  /* 0x0001720000047ab9 */ /* 0x000fe20000000a00 */
[----:B------:R-:W-:-:S04]  /*1750*/  IMAD.WIDE.U32 R2, R6, UR6, R8 ;  /* 0x0000000606027c25 */ /* 0x000fc8000f8e0008 */
[----:B------:R-:W-:Y:S01]  /*1760*/  IMAD R21, R6, UR7, R21 ;  /* 0x0000000706157c24 */ /* 0x000fe2000f8e0215 */
[----:B------:R-:W-:-:S03]  /*1770*/  LEA R4, P1, R2, UR8, 0x1 ;  /* 0x0000000802047c11 */ /* 0x000fc6000f8208ff */
[----:B------:R-:W-:-:S05]  /*1780*/  IMAD.IADD R3, R3, 0x1, R21 ;  /* 0x0000000103037824 */ /* 0x000fca00078e0215 */
[----:B------:R-:W-:-:S05]  /*1790*/  LEA.HI.X R5, R2, UR9, R3, 0x1, P1 ;  /* 0x0000000902057c11 */ /* 0x000fca00088f0c03 */
[----:B------:R-:W2:Y:S01]  /*17a0*/  @P0 LDG.E.LTC128B.U16 R22, desc[UR12][R4.64] ;  /* 0x0000000c04160981 */ /* 0x000ea2000c1e1520 */
[----:B------:R-:W-:Y:S01]  /*17b0*/  ISETP.GT.AND P3, PT, R15, 0x1, PT ;  /* 0x000000010f00780c */ /* 0x000fe20003f64270 */
[----:B------:R-:W-:Y:S01]  /*17c0*/  BSSY B0, `(.L_x_23) ;  /* 0x000000c000007945 */ /* 0x000fe20003800000 */
[----:B------:R-:W-:Y:S02]  /*17d0*/  LEA R2, P2, R10, UR4, 0x1 ;  /* 0x000000040a027c11 */ /* 0x000fe4000f8408ff */
[----:B------:R-:W-:Y:S01]  /*17e0*/  ISETP.GT.AND P1, PT, R16, RZ, P3 ;  /* 0x000000ff1000720c */ /* 0x000fe20001f24270 */
[----:B--2---:R-:W-:-:S04]  /*17f0*/  IMAD.U32 R3, R22, 0x10000, RZ ;  /* 0x0001000016037824 */ /* 0x004fc800078e00ff */
[----:B------:R-:W-:-:S04]  /*1800*/  FMUL R3, R3, R14 ;  /* 0x0000000e03037220 */ /* 0x000fc80000400000 */
[----:B------:R-:W-:-:S05]  /*1810*/  FFMA R3, R56, R0, R3 ;  /* 0x0000000038037223 */ /* 0x000fca0000000003 */
[----:B------:R-:W-:Y:S02]  /*1820*/  F2FP.BF16.F32.PACK_AB R11, RZ, R3 ;  /* 0x00000003ff0b723e */ /* 0x000fe400000010ff */
[----:B------:R-:W-:Y:S02]  /*1830*/  P2R R3, PR, RZ, 0x8 ;  /* 0x00000008ff037803 */ /* 0x000fe40000000000 */
[----:B------:R-:W-:-:S05]  /*1840*/  LEA.HI.X R3, R10, UR5, R13, 0x1, P2 ;  /* 0x000000050a037c11 */ /* 0x000fca00090f0c0d */
[----:B------:R0:W-:Y:S01]  /*1850*/  @P0 STG.E.U16 desc[UR12][R2.64], R11 ;  /* 0x0000000b02000986 */ /* 0x0001e2000c10150c */
[----:B------:R-:W-:Y:S05]  /*1860*/  @!P1 BRA `(.L_x_24) ;  /* 0x0000000000049947 */ /* 0x000fea0003800000 */
[----:B------:R1:W5:Y:S02]  /*1870*/  LDG.E.LTC128B.U16 R22, desc[UR12][R4.64+0x2] ;  /* 0x0000020c04167981 */ /* 0x000364000c1e1520 */
.L_x_24:
[----:B------:R-:W-:Y:S05]  /*1880*/  BSYNC B0 ;  /* 0x0000000000007941 */ /* 0x000fea0003800000 */
.L_x_23:
[----:B------:R-:W-:Y:S01]  /*1890*/  USHF.L.U32 UR4, UR6, 0x3, URZ ;  /* 0x0000000306047899 */ /* 0x000fe2000800063f */
[----:B-----5:R-:W-:Y:S01]  /*18a0*/  IMAD.U32 R13, R22, 0x10000, RZ ;  /* 0x00010000160d7824 */ /* 0x020fe200078e00ff */
[----:B------:R-:W-:Y:S01]  /*18b0*/  USHF.L.U64.HI UR5, UR6, 0x3, UR7 ;  /* 0x0000000306057899 */ /* 0x000fe20008010207 */
[----:B------:R-:W-:Y:S02]  /*18c0*/  ISETP.GT.AND P0, PT, R16, 0x8, P4 ;  /* 0x000000081000780c */ /* 0x000fe40002704270 */
[----:B------:R-:W-:Y:S01]  /*18d0*/  FMUL R56, R13, R14 ;  /* 0x0000000e0d387220 */ /* 0x000fe20000400000 */
[----:B------:R-:W-:Y:S02]  /*18e0*/  IMAD.U32 R10, RZ, RZ, UR4 ;  /* 0x00000004ff0a7e24 */ /* 0x000fe4000f8e00ff */
[----:B0-----:R-:W-:Y:S02]  /*18f0*/  IMAD.U32 R11, RZ, RZ, UR5 ;  /* 0x00000005ff0b7e24 */ /* 0x001fe4000f8e00ff */
[----:B------:R-:W-:Y:S01]  /*1900*/  FFMA R56, R57, R0, R56 ;  /* 0x0000000039387223 */ /* 0x000fe20000000038 */
[----:B------:R-:W-:-:S04]  /*1910*/  IMAD.WIDE.U32 R12, R6, UR6, R10 ;  /* 0x00000006060c7c25 */ /* 0x000fc8000f8e000a */
[----:B------:R-:W-:Y:S02]  /*1920*/  F2FP.BF16.F32.PACK_AB R57, RZ, R56 ;  /* 0x00000038ff39723e */ /* 0x000fe400000010ff */
[----:B------:R-:W-:-:S03]  /*1930*/  IADD3 R23, P2, R8, R12, RZ ;  /* 0x0000000c08177210 */ /* 0x000fc60007f5e0ff */
[----:B------:R0:W-:Y:S01]  /*1940*/  @P1 STG.E.U16 desc[UR12][R2.64+0x2], R57 ;  /* 0x0000023902001986 */ /* 0x0001e2000c10150c */
[----:B------:R-:W-:Y:S02]  /*1950*/  IADD3.X R56, R9, R21, R13, P2, !PT ;  /* 0x0000001509387210 */ /* 0x000fe400017fe40d */
[----:B------:R-:W-:-:S04]  /*1960*/  LEA R12, P2, R23, UR8, 0x1 ;  /* 0x00000008170c7c11 */ /* 0x000fc8000f8408ff */
[----:B------:R-:W-:-:S05]  /*1970*/  LEA.HI.X R13, R23, UR9, R56, 0x1, P2 ;  /* 0x00000009170d7c11 */ /* 0x000fca00090f0c38 */
[----:B------:R-:W2:Y:S01]  /*1980*/  @P0 LDG.E.LTC128B.U16 R22, desc[UR12][R12.64] ;  /* 0x0000000c0c160981 */ /* 0x000ea2000c1e1520 */
[C---:B------:R-:W-:Y:S01]  /*1990*/  IMAD.SHL.U32 R23, R20.reuse, 0x2, RZ ;  /* 0x0000000214177824 */ /* 0x040fe200078e00ff */
[----:B------:R-:W-:Y:S01]  /*19a0*/  SHF.L.U64.HI R19, R20, 0x1, R19 ;  /* 0x0000000114137819 */ /* 0x000fe20000010213 */
[----:B------:R-:W-:Y:S01]  /*19b0*/  BSSY B0, `(.L_x_25) ;  /* 0x000000b000007945 */ /* 0x000fe20003800000 */
[----:B------:R-:W-:Y:S02]  /*19c0*/  ISETP.GT.AND P1, PT, R16, 0x8, P3 ;  /* 0x000000081000780c */ /* 0x000fe40001f24270 */
[----:B------:R-:W-:Y:S01]  /*19d0*/  IADD3 R20, P2, R23, R2, RZ ;  /* 0x0000000217147210 */ /* 0x000fe20007f5e0ff */
[----:B--2---:R-:W-:-:S04]  /*19e0*/  IMAD.U32 R21, R22, 0x10000, RZ ;  /* 0x0001000016157824 */ /* 0x004fc800078e00ff */
[----:B------:R-:W-:-:S04]  /*19f0*/  FMUL R21, R21, R14 ;  /* 0x0000000e15157220 */ /* 0x000fc80000400000 */
[----:B------:R-:W-:-:S05]  /*1a00*/  FFMA R21, R58, R0, R21 ;  /* 0x000000003a157223 */ /* 0x000fca0000000015 */
[----:B------:R-:W-:Y:S01]  /*1a10*/  F2FP.BF16.F32.PACK_AB R56, RZ, R21 ;  /* 0x00000015ff38723e */ /* 0x000fe200000010ff */
[----:B------:R-:W-:-:S05]  /*1a20*/  IMAD.X R21, R19, 0x1, R3, P2 ;  /* 0x0000000113157824 */ /* 0x000fca00010e0603 */
[----:B------:R0:W-:Y:S01]  /*1a30*/  @P0 STG.E.U16 desc[UR12][R20.64], R56 ;  /* 0x0000003814000986 */ /* 0x0001e2000c10150c */
[----:B------:R-:W-:Y:S05]  /*1a40*/  @!P1 BRA `(.L_x_26) ;  /* 0x0000000000049947 */ /* 0x000fea0003800000 */
[----:B------:R2:W5:Y:S02]  /*1a50*/  LDG.E.LTC128B.U16 R22, desc[UR12][R12.64+0x2] ;  /* 0x0000020c0c167981 */ /* 0x000564000c1e1520 */
.L_x_26:
[----:B------:R-:W-:Y:S05]  /*1a60*/  BSYNC B0 ;  /* 0x0000000000007941 */ /* 0x000fea0003800000 */
.L_x_25:
[----:B0----5:R-:W-:Y:S01]  /*1a70*/  IMAD.U32 R57, R22, 0x10000, RZ ;  /* 0x0001000016397824 */ /* 0x021fe200078e00ff */
[----:B------:R-:W-:Y:S01]  /*1a80*/  ISETP.GT.AND P3, PT, R15, 0x8, PT ;  /* 0x000000080f00780c */ /* 0x000fe20003f64270 */
[----:B------:R-:W-:Y:S02]  /*1a90*/  BSSY B0, `(.L_x_27) ;  /* 0x0000009000007945 */ /* 0x000fe40003800000 */
[----:B------:R-:W-:Y:S01]  /*1aa0*/  FMUL R56, R57, R14 ;  /* 0x0000000e39387220 */ /* 0x000fe20000400000 */
[----:B------:R-:W-:Y:S02]  /*1ab0*/  ISETP.GT.AND P0, PT, R16, RZ, P3 ;  /* 0x000000ff1000720c */ /* 0x000fe40001f04270 */
[----:B------:R-:W-:Y:S01]  /*1ac0*/  P2R R57, PR, RZ, 0x8 ;  /* 0x00000008ff397803 */ /* 0x000fe20000000000 */
[----:B------:R-:W-:-:S05]  /*1ad0*/  FFMA R56, R59, R0, R56 ;  /* 0x000000003b387223 */ /* 0x000fca0000000038 */
[----:B------:R-:W-:-:S05]  /*1ae0*/  F2FP.BF16.F32.PACK_AB R56, RZ, R56 ;  /* 0x00000038ff38723e */ /* 0x000fca00000010ff */
[----:B------:R0:W-:Y:S01]  /*1af0*/  @P1 STG.E.U16 desc[UR12][R20.64+0x2], R56 ;  /* 0x0000023814001986 */ /* 0x0001e2000c10150c */
[----:B------:R-:W-:Y:S05]  /*1b00*/  @!P0 BRA `(.L_x_28) ;  /* 0x0000000000048947 */ /* 0x000fea0003800000 */
[----:B------:R3:W5:Y:S02]  /*1b10*/  LDG.E.LTC128B.U16 R22, desc[UR12][R4.64+0x10] ;  /* 0x0000100c04167981 */ /* 0x000764000c1e1520 */
.L_x_28:
[----:B------:R-:W-:Y:S05]  /*1b20*/  BSYNC B0 ;  /* 0x0000000000007941 */ /* 0x000fea0003800000 */
.L_x_27:
[----:B-----5:R-:W-:Y:S01]  /*1b30*/  IMAD.U32 R57, R22, 0x10000, RZ ;  /* 0x0001000016397824 */ /* 0x020fe200078e00ff */
[----:B------:R-:W-:Y:S01]  /*1b40*/  ISETP.GT.AND P2, PT, R15, 0x9, PT ;  /* 0x000000090f00780c */ /* 0x000fe20003f44270 */
[----:B------:R-:W-:Y:S02]  /*1b50*/  BSSY B0, `(.L_x_29) ;  /* 0x0000009000007945 */ /* 0x000fe40003800000 */
[----:B------:R-:W-:Y:S01]  /*1b60*/  FMUL R57, R57, R14 ;  /* 0x0000000e39397220 */ /* 0x000fe20000400000 */
[----:B------:R-:W-:Y:S02]  /*1b70*/  ISETP.GT.AND P1, PT, R16, RZ, P2 ;  /* 0x000000ff1000720c */ /* 0x000fe40001724270 */
[----:B0-----:R-:W-:Y:S01]  /*1b80*/  P2R R56, PR, RZ, 0x4 ;  /* 0x00000004ff387803 */ /* 0x001fe20000000000 */
[----:B------:R-:W-:-:S05]  /*1b90*/  FFMA R57, R60, R0, R57 ;  /* 0x000000003c397223 */ /* 0x000fca0000000039 */
[----:B------:R-:W-:-:S05]  /*1ba0*/  F2FP.BF16.F32.PACK_AB R57, RZ, R57 ;  /* 0x00000039ff39723e */ /* 0x000fca00000010ff */
[----:B------:R0:W-:Y:S01]  /*1bb0*/  @P0 STG.E.U16 desc[UR12][R2.64+0x10], R57 ;  /* 0x0000103902000986 */ /* 0x0001e2000c10150c */
[----:B------:R-:W-:Y:S05]  /*1bc0*/  @!P1 BRA `(.L_x_30) ;  /* 0x0000000000049947 */ /* 0x000fea0003800000 */
[----:B------:R4:W5:Y:S02]  /*1bd0*/  LDG.E.LTC128B.U16 R22, desc[UR12][R4.64+0x12] ;  /* 0x0000120c04167981 */ /* 0x000964000c1e1520 */
.L_x_30:
[----:B------:R-:W-:Y:S05]  /*1be0*/  BSYNC B0 ;  /* 0x0000000000007941 */ /* 0x000fea0003800000 */
.L_x_29:
[----:B0----5:R-:W-:Y:S01]  /*1bf0*/  IMAD.U32 R57, R22, 0x10000, RZ ;  /* 0x0001000016397824 */ /* 0x021fe200078e00ff */
[----:B------:R-:W-:Y:S01]  /*1c00*/  ISETP.GT.AND P0, PT, R16, 0x8, P3 ;  /* 0x000000081000780c */ /* 0x000fe20001f04270 */
[----:B------:R-:W-:Y:S02]  /*1c10*/  BSSY B0, `(.L_x_31) ;  /* 0x0000007000007945 */ /* 0x000fe40003800000 */
[----:B------:R-:W-:-:S04]  /*1c20*/  FMUL R56, R57, R14 ;  /* 0x0000000e39387220 */ /* 0x000fc80000400000 */
[----:B------:R-:W-:-:S05]  /*1c30*/  FFMA R56, R61, R0, R56 ;  /* 0x000000003d387223 */ /* 0x000fca0000000038 */
[----:B------:R-:W-:-:S05]  /*1c40*/  F2FP.BF16.F32.PACK_AB R56, RZ, R56 ;  /* 0x00000038ff38723e */ /* 0x000fca00000010ff */
[----:B------:R0:W-:Y:S01]  /*1c50*/  @P1 STG.E.U16 desc[UR12][R2.64+0x12], R56 ;  /* 0x0000123802001986 */ /* 0x0001e2000c10150c */
[----:B------:R-:W-:Y:S05]  /*1c60*/  @!P0 BRA `(.L_x_32) ;  /* 0x0000000000048947 */ /* 0x000fea0003800000 */
[----:B------:R0:W5:Y:S02]  /*1c70*/  LDG.E.LTC128B.U16 R22, desc[UR12][R12.64+0x10] ;  /* 0x0000100c0c167981 */ /* 0x000164000c1e1520 */
.L_x_32:
[----:B------:R-:W-:Y:S05]  /*1c80*/  BSYNC B0 ;  /* 0x0000000000007941 */ /* 0x000fea0003800000 */
.L_x_31:
[----:B-----5:R-:W-:Y:S01]  /*1c90*/  IMAD.U32 R57, R22, 0x10000, RZ ;  /* 0x0001000016397824 */ /* 0x020fe200078e00ff */
        /* <DEDUP_REMOVED lines=8> */
.L_x_34:
[----:B------:R-:W-:Y:S05]  /*1d20*/  BSYNC B0 ;  /* 0x0000000000007941 */ /* 0x000fea0003800000 */
.L_x_33:
[----:B-----5:R-:W-:Y:S01]  /*1d30*/  IMAD.U32 R59, R22, 0x10000, RZ ;  /* 0x00010000163b7824 */ /* 0x020fe200078e00ff */
[----:B------:R-:W-:Y:S01]  /*1d40*/  ISETP.GT.AND P3, PT, R15, 0x10, PT ;  /* 0x000000100f00780c */ /* 0x000fe20003f64270 */
[C---:B0-----:R-:W-:Y:S01]  /*1d50*/  IMAD.SHL.U32 R57, R17.reuse, 0x2, RZ ;  /* 0x0000000211397824 */ /* 0x041fe200078e00ff */
[----:B------:R-:W-:Y:S01]  /*1d60*/  SHF.L.U64.HI R17, R17, 0x1, R18 ;  /* 0x0000000111117819 */ /* 0x000fe20000010212 */
[----:B------:R-:W-:Y:S01]  /*1d70*/  FMUL R56, R59, R14 ;  /* 0x0000000e3b387220 */ /* 0x000fe20000400000 */
[----:B------:R-:W-:Y:S02]  /*1d80*/  BSSY B0, `(.L_x_35) ;  /* 0x000000a000007945 */ /* 0x000fe40003800000 */
[----:B------:R-:W-:Y:S01]  /*1d90*/  IADD3 R18, P0, P2, R57, R2, R23 ;  /* 0x0000000239127210 */ /* 0x000fe20007a1e017 */
[----:B------:R-:W-:Y:S01]  /*1da0*/  FFMA R56, R63, R0, R56 ;  /* 0x000000003f387223 */ /* 0x000fe20000000038 */
[----:B------:R-:W-:Y:S02]  /*1db0*/  P2R R23, PR, RZ, 0x8 ;  /* 0x00000008ff177803 */ /* 0x000fe40000000000 */
[----:B------:R-:W-:-:S02]  /*1dc0*/  IADD3.X R19, R17, R3, R19, P0, P2 ;  /* 0x0000000311137210 */ /* 0x000fc400007e4413 */
[----:B------:R-:W-:Y:S02]  /*1dd0*/  F2FP.BF16.F32.PACK_AB R56, RZ, R56 ;  /* 0x00000038ff38723e */ /* 0x000fe400000010ff */
[----:B------:R-:W-:-:S03]  /*1de0*/  ISETP.GT.AND P0, PT, R16, RZ, P3 ;  /* 0x000000ff1000720c */ /* 0x000fc60001f04270 */
[----:B------:R0:W-:Y:S10]  /*1df0*/  @P1 STG.E.U16 desc[UR12][R20.64+0x12], R56 ;  /* 0x0000123814001986 */ /* 0x0001f4000c10150c */
[----:B------:R-:W-:Y:S05]  /*1e00*/  @!P0 BRA `(.L_x_36) ;  /* 0x0000000000048947 */ /* 0x000fea0003800000 */
[----:B------:R0:W5:Y:S02]  /*1e10*/  LDG.E.LTC128B.U16 R22, desc[UR12][R4.64+0x20] ;  /* 0x0000200c04167981 */ /* 0x000164000c1e1520 */
.L_x_36:
[----:B------:R-:W-:Y:S05]  /*1e20*/  BSYNC B0 ;  /* 0x0000000000007941 */ /* 0x000fea0003800000 */
.L_x_35:
[----:B-----5:R-:W-:Y:S01]  /*1e30*/  IMAD.U32 R23, R22, 0x10000, RZ ;  /* 0x0001000016177824 */ /* 0x020fe200078e00ff */
[----:B------:R-:W-:Y:S01]  /*1e40*/  ISETP.GT.AND P1, PT, R15, 0x11, PT ;  /* 0x000000110f00780c */ /* 0x000fe20003f24270 */
[----:B------:R-:W-:Y:S02]  /*1e50*/  BSSY B0, `(.L_x_37) ;  /* 0x0000009000007945 */ /* 0x000fe40003800000 */
[----:B------:R-:W-:-:S04]  /*1e60*/  FMUL R23, R23, R14 ;  /* 0x0000000e17177220 */ /* 0x000fc80000400000 */
[----:B------:R-:W-:-:S05]  /*1e70*/  FFMA R23, R64, R0, R23 ;  /* 0x0000000040177223 */ /* 0x000fca0000000017 */
[----:B------:R-:W-:-:S05]  /*1e80*/  F2FP.BF16.F32.PACK_AB R23, RZ, R23 ;  /* 0x00000017ff17723e */ /* 0x000fca00000010ff */
[----:B------:R1:W-:Y:S01]  /*1e90*/  @P0 STG.E.U16 desc[UR12][R2.64+0x20], R23 ;  /* 0x0000201702000986 */ /* 0x0003e2000c10150c */
[----:B------:R-:W-:Y:S02]  /*1ea0*/  ISETP.GT.AND P0, PT, R16, RZ, P1 ;  /* 0x000000ff1000720c */ /* 0x000fe40000f04270 */
[----:B-1----:R-:W-:-:S11]  /*1eb0*/  P2R R23, PR, RZ, 0x2 ;  /* 0x00000002ff177803 */ /* 0x002fd60000000000 */
[----:B------:R-:W-:Y:S05]  /*1ec0*/  @!P0 BRA `(.L_x_38) ;  /* 0x0000000000048947 */ /* 0x000fea0003800000 */
[----:B------:R1:W5:Y:S02]  /*1ed0*/  LDG.E.LTC128B.U16 R22, desc[UR12][R4.64+0x22] ;  /* 0x0000220c04167981 */ /* 0x000364000c1e1520 */
.L_x_38:
[----:B------:R-:W-:Y:S05]  /*1ee0*/  BSYNC B0 ;  /* 0x0000000000007941 */ /* 0x000fea0003800000 */
.L_x_37:
[----:B-----5:R-:W-:Y:S01]  /*1ef0*/  IMAD.U32 R23, R22, 0x10000, RZ ;  /* 0x0001000016177824 */ /* 0x020fe200078e00ff */
[----:B------:R-:W-:Y:S03]  /*1f00*/  BSSY B0, `(.L_x_39) ;  /* 0x0000008000007945 */ /* 0x000fe60003800000 */
[----:B0-----:R-:W-:-:S04]  /*1f10*/  FMUL R56, R23, R14 ;  /* 0x0000000e17387220 */ /* 0x001fc80000400000 */
[----:B------:R-:W-:-:S05]  /*1f20*/  FFMA R56, R65, R0, R56 ;  /* 0x0000000041387223 */ /* 0x000fca0000000038 */
[----:B------:R-:W-:-:S05]  /*1f30*/  F2FP.BF16.F32.PACK_AB R56, RZ, R56 ;  /* 0x00000038ff38723e */ /* 0x000fca00000010ff */
[----:B------:R0:W-:Y:S01]  /*1f40*/  @P0 STG.E.U16 desc[UR12][R2.64+0x22], R56 ;  /* 0x0000223802000986 */ /* 0x0001e2000c10150c */
[----:B------:R-:W-:-:S13]  /*1f50*/  ISETP.GT.AND P0, PT, R16, 0x8, P3 ;  /* 0x000000081000780c */ /* 0x000fda0001f04270 */
[----:B0-----:R-:W-:Y:S05]  /*1f60*/  @!P0 BRA `(.L_x_40) ;  /* 0x0000000000048947 */ /* 0x001fea0003800000 */
[----:B------:R0:W5:Y:S02]  /*1f70*/  LDG.E.LTC128B.U16 R22, desc[UR12][R12.64+0x20] ;  /* 0x0000200c0c167981 */ /* 0x000164000c1e1520 */
.L_x_40:
[----:B------:R-:W-:Y:S05]  /*1f80*/  BSYNC B0 ;  /* 0x0000000000007941 */ /* 0x000fea0003800000 */
.L_x_39:
[C---:B-----5:R-:W-:Y:S01]  /*1f90*/  IMAD.U32 R23, R22.reuse, 0x10000, RZ ;  /* 0x0001000016177824 */ /* 0x060fe200078e00ff */
[----:B------:R-:W-:Y:S01]  /*1fa0*/  BSSY B0, `(.L_x_41) ;  /* 0x000000c000007945 */ /* 0x000fe20003800000 */
[----:B------:R-:W-:Y:S02]  /*1fb0*/  PRMT R56, R22, 0x7610, R56 ;  /* 0x0000761016387816 */ /* 0x000fe40000000038 */
[----:B------:R-:W-:-:S04]  /*1fc0*/  FMUL R23, R23, R14 ;  /* 0x0000000e17177220 */ /* 0x000fc80000400000 */
[----:B------:R-:W-:-:S05]  /*1fd0*/  FFMA R23, R66, R0, R23 ;  /* 0x0000000042177223 */ /* 0x000fca0000000017 */
[----:B------:R-:W-:-:S04]  /*1fe0*/  F2FP.BF16.F32.PACK_AB R23, RZ, R23 ;  /* 0x00000017ff17723e */ /* 0x000fc800000010ff */
[----:B------:R-:W-:-:S05]  /*1ff0*/  PRMT R58, R23, 0x7610, R58 ;  /* 0x00007610173a7816 */ /* 0x000fca000000003a */
[----:B------:R0:W-:Y:S01]  /*2000*/  @P0 STG.E.U16 desc[UR12][R20.64+0x20], R58 ;  /* 0x0000203a14000986 */ /* 0x0001e2000c10150c */
[----:B------:R-:W-:-:S05]  /*2010*/  IADD3 R59, P0, R6, 0x40, RZ ;  /* 0x00000040063b7810 */ /* 0x000fca0007f1e0ff */
[----:B------:R-:W-:Y:S01]  /*2020*/  IMAD.X R23, RZ, RZ, R7, P0 ;  /* 0x000000ffff177224 */ /* 0x000fe200000e0607 */
[----:B------:R-:W-:-:S13]  /*2030*/  ISETP.GT.AND P0, PT, R16, 0x8, P1 ;  /* 0x000000081000780c */ /* 0x000fda0000f04270 */
[----:B0-----:R-:W-:Y:S05]  /*2040*/  @!P0 BRA `(.L_x_42) ;  /* 0x0000000000048947 */ /* 0x001fea0003800000 */
[----:B------:R0:W5:Y:S02]  /*2050*/  LDG.E.LTC128B.U16 R56, desc[UR12][R12.64+0x22] ;  /* 0x0000220c0c387981 */ /* 0x000164000c1e1520 */
.L_x_42:
[----:B------:R-:W-:Y:S05]  /*2060*/  BSYNC B0 ;  /* 0x0000000000007941 */ /* 0x000fea0003800000 */
.L_x_41:
[----:B-----5:R-:W-:Y:S01]  /*2070*/  IMAD.U32 R7, R56, 0x10000, RZ ;  /* 0x0001000038077824 */ /* 0x020fe200078e00ff */
[----:B------:R-:W-:Y:S01]  /*2080*/  ISETP.GT.AND P2, PT, R15, 0x18, PT ;  /* 0x000000180f00780c */ /* 0x000fe20003f44270 */
[----:B------:R-:W-:Y:S01]  /*2090*/  IMAD.WIDE.U32 R10, R59, UR6, R10 ;  /* 0x000000063b0a7c25 */ /* 0x000fe2000f8e000a */
[----:B------:R-:W-:Y:S03]  /*20a0*/  BSSY B0, `(.L_x_43) ;  /* 0x0000014000007945 */ /* 0x000fe60003800000 */
[----:B------:R-:W-:-:S04]  /*20b0*/  FMUL R6, R7, R14 ;  /* 0x0000000e07067220 */ /* 0x000fc80000400000 */
[----:B------:R-:W-:-:S05]  /*20c0*/  FFMA R6, R67, R0, R6 ;  /* 0x0000000043067223 */ /* 0x000fca0000000006 */
[----:B------:R-:W-:Y:S01]  /*20d0*/  F2FP.BF16.F32.PACK_AB R7, RZ, R6 ;  /* 0x00000006ff07723e */ /* 0x000fe200000010ff */
[----:B------:R-:W-:Y:S02]  /*20e0*/  IMAD R6, R23, UR6, RZ ;  /* 0x0000000617067c24 */ /* 0x000fe4000f8e02ff */
[----:B------:R-:W-:Y:S01]  /*20f0*/  IMAD.WIDE.U32 R22, R59, UR6, R8 ;  /* 0x000000063b167c25 */ /* 0x000fe2000f8e0008 */
[----:B------:R-:W-:-:S03]  /*2100*/  PRMT R58, R7, 0x7610, R58 ;  /* 0x00007610073a7816 */ /* 0x000fc6000000003a */
[----:B------:R-:W-:Y:S02]  /*2110*/  IMAD R61, R59, UR7, R6 ;  /* 0x000000073b3d7c24 */ /* 0x000fe4000f8e0206 */
[----:B------:R0:W-:Y:S01]  /*2120*/  @P0 STG.E.U16 desc[UR12][R20.64+0x22], R58 ;  /* 0x0000223a14000986 */ /* 0x0001e2000c10150c */
[----:B------:R-:W-:Y:S01]  /*2130*/  LEA R6, P0, R22, UR8, 0x1 ;  /* 0x0000000816067c11 */ /* 0x000fe2000f8008ff */
[----:B------:R-:W-:-:S05]  /*2140*/  IMAD.IADD R7, R23, 0x1, R61 ;  /* 0x0000000117077824 */ /* 0x000fca00078e023d */
[----:B------:R-:W-:Y:S02]  /*2150*/  LEA.HI.X R7, R22, UR9, R7, 0x1, P0 ;  /* 0x0000000916077c11 */ /* 0x000fe400080f0c07 */
[----:B------:R-:W-:-:S04]  /*2160*/  IADD3 R10, P0, R8, R10, RZ ;  /* 0x0000000a080a7210 */ /* 0x000fc80007f1e0ff */
[----:B------:R-:W-:Y:S02]  /*2170*/  IADD3.X R9, R9, R61, R11, P0, !PT ;  /* 0x0000003d09097210 */ /* 0x000fe400007fe40b */
[----:B------:R-:W-:-:S04]  /*2180*/  LEA R8, P0, R10, UR8, 0x1 ;  /* 0x000000080a087c11 */ /* 0x000fc8000f8008ff */
[----:B------:R-:W-:Y:S02]  /*2190*/  LEA.HI.X R9, R10, UR9, R9, 0x1, P0 ;  /* 0x000000090a097c11 */ /* 0x000fe400080f0c09 */
[----:B------:R-:W-:Y:S02]  /*21a0*/  ISETP.GT.AND P0, PT, R16, RZ, P2 ;  /* 0x000000ff1000720c */ /* 0x000fe40001704270 */
[----:B------:R-:W-:-:S11]  /*21b0*/  P2R R10, PR, RZ, 0x4 ;  /* 0x00000004ff0a7803 */ /* 0x000fd60000000000 */
[----:B0-----:R-:W-:Y:S05]  /*21c0*/  @!P0 BRA `(.L_x_44) ;  /* 0x0000000000048947 */ /* 0x001fea0003800000 */
[----:B------:R0:W5:Y:S02]  /*21d0*/  LDG.E.LTC128B.U16 R56, desc[UR12][R4.64+0x30] ;  /* 0x0000300c04387981 */ /* 0x000164000c1e1520 */
.L_x_44:
[----:B------:R-:W-:Y:S05]  /*21e0*/  BSYNC B0 ;  /* 0x0000000000007941 */ /* 0x000fea0003800000 */
.L_x_43:
[----:B-----5:R-:W-:Y:S01]  /*21f0*/  IMAD.U32 R11, R56, 0x10000, RZ ;  /* 0x00010000380b7824 */ /* 0x020fe200078e00ff */
[----:B------:R-:W-:Y:S01]  /*2200*/  ISETP.GT.AND P1, PT, R15, 0x19, PT ;  /* 0x000000190f00780c */ /* 0x000fe20003f24270 */
[----:B------:R-:W-:Y:S02]  /*2210*/  BSSY B0, `(.L_x_45) ;  /* 0x0000009000007945 */ /* 0x000fe40003800000 */
[----:B------:R-:W-:Y:S01]  /*2220*/  FMUL R11, R11, R14 ;  /* 0x0000000e0b0b7220 */ /* 0x000fe20000400000 */
[----:B------:R-:W-:-:S03]  /*2230*/  P2R R10, PR, RZ, 0x2 ;  /* 0x00000002ff0a7803 */ /* 0x000fc60000000000 */
[----:B------:R-:W-:-:S05]  /*2240*/  FFMA R11, R68, R0, R11 ;  /* 0x00000000440b7223 */ /* 0x000fca000000000b */
[----:B------:R-:W-:-:S05]  /*2250*/  F2FP.BF16.F32.PACK_AB R11, RZ, R11 ;  /* 0x0000000bff0b723e */ /* 0x000fca00000010ff */
[----:B------:R0:W-:Y:S01]  /*2260*/  @P0 STG.E.U16 desc[UR12][R2.64+0x30], R11 ;  /* 0x0000300b02000986 */ /* 0x0001e2000c10150c */
[----:B------:R-:W-:-:S13]  /*2270*/  ISETP.GT.AND P0, PT, R16, RZ, P1 ;  /* 0x000000ff1000720c */ /* 0x000fda0000f04270 */
[----:B0-----:R-:W-:Y:S05]  /*2280*/  @!P0 BRA `(.L_x_46) ;  /* 0x0000000000048947 */ /* 0x001fea0003800000 */
[----:B------:R0:W5:Y:S02]  /*2290*/  LDG.E.LTC128B.U16 R56, desc[UR12][R4.64+0x32] ;  /* 0x0000320c04387981 */ /* 0x000164000c1e1520 */
.L_x_46:
[----:B------:R-:W-:Y:S05]  /*22a0*/  BSYNC B0 ;  /* 0x0000000000007941 */ /* 0x000fea0003800000 */
.L_x_45:
[----:B-----5:R-:W-:Y:S01]  /*22b0*/  IMAD.U32 R11, R56, 0x10000, RZ ;  /* 0x00010000380b7824 */ /* 0x020fe200078e00ff */
[----:B------:R-:W-:Y:S03]  /*22c0*/  BSSY B0, `(.L_x_47) ;  /* 0x0000008000007945 */ /* 0x000fe60003800000 */
[----:B------:R-:W-:-:S04]  /*22d0*/  FMUL R10, R11, R14 ;  /* 0x0000000e0b0a7220 */ /* 0x000fc80000400000 */
[----:B------:R-:W-:-:S05]  /*22e0*/  FFMA R10, R69, R0, R10 ;  /* 0x00000000450a7223 */ /* 0x000fca000000000a */
[----:B------:R-:W-:-:S05]  /*22f0*/  F2FP.BF16.F32.PACK_AB R10, RZ, R10 ;  /* 0x0000000aff0a723e */ /* 0x000fca00000010ff */
[----:B------:R0:W-:Y:S01]  /*2300*/  @P0 STG.E.U16 desc[UR12][R2.64+0x32], R10 ;  /* 0x0000320a02000986 */ /* 0x0001e2000c10150c */
[----:B------:R-:W-:-:S13]  /*2310*/  ISETP.GT.AND P0, PT, R16, 0x8, P2 ;  /* 0x000000081000780c */ /* 0x000fda0001704270 */
[----:B0-----:R-:W-:Y:S05]  /*2320*/  @!P0 BRA `(.L_x_48) ;  /* 0x0000000000048947 */ /* 0x001fea0003800000 */
[----:B------:R0:W5:Y:S02]  /*2330*/  LDG.E.LTC128B.U16 R56, desc[UR12][R12.64+0x30] ;  /* 0x0000300c0c387981 */ /* 0x000164000c1e1520 */
.L_x_48:
[----:B------:R-:W-:Y:S05]  /*2340*/  BSYNC B0 ;  /* 0x0000000000007941 */ /* 0x000fea0003800000 */
.L_x_47:
        /* <DEDUP_REMOVED lines=9> */
.L_x_50:
[----:B------:R-:W-:Y:S05]  /*23e0*/  BSYNC B0 ;  /* 0x0000000000007941 */ /* 0x000fea0003800000 */
.L_x_49:
        /* <DEDUP_REMOVED lines=11> */
.L_x_52:
[----:B------:R-:W-:Y:S05]  /*24a0*/  BSYNC B0 ;  /* 0x0000000000007941 */ /* 0x000fea0003800000 */
.L_x_51:
        /* <DEDUP_REMOVED lines=11> */
.L_x_54:
[----:B------:R-:W-:Y:S05]  /*2560*/  BSYNC B0 ;  /* 0x0000000000007941 */ /* 0x000fea0003800000 */
.L_x_53:
        /* <DEDUP_REMOVED lines=9> */
.L_x_56:
[----:B------:R-:W-:Y:S05]  /*2600*/  BSYNC B0 ;  /* 0x0000000000007941 */ /* 0x000fea0003800000 */
.L_x_55:
        /* <DEDUP_REMOVED lines=9> */
.L_x_58:
[----:B------:R-:W-:Y:S05]  /*26a0*/  BSYNC B0 ;  /* 0x0000000000007941 */ /* 0x000fea0003800000 */
.L_x_57:
        /* <DEDUP_REMOVED lines=11> */
.L_x_60:
[----:B------:R-:W-:Y:S05]  /*2760*/  BSYNC B0 ;  /* 0x0000000000007941 */ /* 0x000fea0003800000 */
.L_x_59:
[----:B-----5:R-:W-:Y:S01]  /*2770*/  IMAD.U32 R11, R56, 0x10000, RZ ;  /* 0x00010000380b7824 */ /* 0x020fe200078e00ff */
[----:B------:R-:W-:Y:S01]  /*2780*/  ISETP.GT.AND P4, PT, R15, 0x29, PT ;  /* 0x000000290f00780c */ /* 0x000fe20003f84270 */
[----:B------:R-:W-:Y:S02]  /*2790*/  BSSY B0, `(.L_x_61) ;  /* 0x0000008000007945 */ /* 0x000fe40003800000 */
[----:B------:R-:W-:-:S04]  /*27a0*/  FMUL R11, R11, R14 ;  /* 0x0000000e0b0b7220 */ /* 0x000fc80000400000 */
[----:B------:R-:W-:-:S05]  /*27b0*/  FFMA R11, R76, R0, R11 ;  /* 0x000000004c0b7223 */ /* 0x000fca000000000b */
[----:B------:R-:W-:-:S05]  /*27c0*/  F2FP.BF16.F32.PACK_AB R11, RZ, R11 ;  /* 0x0000000bff0b723e */ /* 0x000fca00000010ff */
[----:B------:R0:W-:Y:S01]  /*27d0*/  @P0 STG.E.U16 desc[UR12][R2.64+0x50], R11 ;  /* 0x0000500b02000986 */ /* 0x0001e2000c10150c */
[----:B------:R-:W-:-:S13]  /*27e0*/  ISETP.GT.AND P0, PT, R16, RZ, P4 ;  /* 0x000000ff1000720c */ /* 0x000fda0002704270 */
[----:B0-----:R-:W-:Y:S05]  /*27f0*/  @!P0 BRA `(.L_x_62) ;  /* 0x0000000000048947 */ /* 0x001fea0003800000 */
[----:B------:R0:W5:Y:S02]  /*2800*/  LDG.E.LTC128B.U16 R56, desc[UR12][R4.64+0x52] ;  /* 0x0000520c04387981 */ /* 0x000164000c1e1520 */
.L_x_62:
[----:B------:R-:W-:Y:S05]  /*2810*/  BSYNC B0 ;  /* 0x0000000000007941 */ /* 0x000fea0003800000 */
.L_x_61:
        /* <DEDUP_REMOVED lines=9> */
.L_x_64:
[----:B------:R-:W-:Y:S05]  /*28b0*/  BSYNC B0 ;  /* 0x0000000000007941 */ /* 0x000fea0003800000 */
.L_x_63:
        /* <DEDUP_REMOVED lines=9> */
.L_x_66:
[----:B------:R-:W-:Y:S05]  /*2950*/  BSYNC B0 ;  /* 0x0000000000007941 */ /* 0x000fea0003800000 */
.L_x_65:
        /* <DEDUP_REMOVED lines=10> */
.L_x_68:
[----:B------:R-:W-:Y:S05]  /*2a00*/  BSYNC B0 ;  /* 0x0000000000007941 */ /* 0x000fea0003800000 */
.L_x_67:
        /* <DEDUP_REMOVED lines=10> */
.L_x_70:
[----:B------:R-:W-:Y:S05]  /*2ab0*/  BSYNC B0 ;  /* 0x0000000000007941 */ /* 0x000fea0003800000 */
.L_x_69:
        /* <DEDUP_REMOVED lines=9> */
.L_x_72:
[----:B------:R-:W-:Y:S05]  /*2b50*/  BSYNC B0 ;  /* 0x0000000000007941 */ /* 0x000fea0003800000 */
.L_x_71:
        /* <DEDUP_REMOVED lines=9> */
.L_x_74:
[----:B------:R-:W-:Y:S05]  /*2bf0*/  BSYNC B0 ;  /* 0x0000000000007941 */ /* 0x000fea0003800000 */
.L_x_73:
        /* <DEDUP_REMOVED lines=10> */
.L_x_76:
[----:B------:R-:W-:Y:S05]  /*2ca0*/  BSYNC B0 ;  /* 0x0000000000007941 */ /* 0x000fea0003800000 */
.L_x_75:
[----:B-----5:R-:W-:Y:S01]  /*2cb0*/  IMAD.U32 R11, R56, 0x10000, RZ ;  /* 0x00010000380b7824 */ /* 0x020fe200078e00ff */
[----:B------:R-:W-:Y:S03]  /*2cc0*/  BSSY B0, `(.L_x_77) ;  /* 0x000000d000007945 */ /* 0x000fe60003800000 */
[----:B------:R-:W-:-:S04]  /*2cd0*/  FMUL R11, R11, R14 ;  /* 0x0000000e0b0b7220 */ /* 0x000fc80000400000 */
[----:B------:R-:W-:-:S05]  /*2ce0*/  FFMA R11, R84, R0, R11 ;  /* 0x00000000540b7223 */ /* 0x000fca000000000b */
[----:B------:R-:W-:-:S05]  /*2cf0*/  F2FP.BF16.F32.PACK_AB R11, RZ, R11 ;  /* 0x0000000bff0b723e */ /* 0x000fca00000010ff */
[----:B------:R1:W-:Y:S01]  /*2d00*/  @P0 STG.E.U16 desc[UR12][R2.64+0x70], R11 ;  /* 0x0000700b02000986 */ /* 0x0003e2000c10150c */
[----:B------:R-:W-:-:S05]  /*2d10*/  IADD3 R22, P0, R57, R20, RZ ;  /* 0x0000001439167210 */ /* 0x000fca0007f1e0ff */
[----:B------:R-:W-:Y:S01]  /*2d20*/  IMAD.X R23, R17, 0x1, R21, P0 ;  /* 0x0000000111177824 */ /* 0x000fe200000e0615 */
[----:B------:R-:W-:-:S05]  /*2d30*/  IADD3 R10, P0, R57, R2, RZ ;  /* 0x00000002390a7210 */ /* 0x000fca0007f1e0ff */
[----:B-1----:R-:W-:Y:S01]  /*2d40*/  IMAD.X R11, R17, 0x1, R3, P0 ;  /* 0x00000001110b7824 */ /* 0x002fe200000e0603 */
[----:B------:R-:W-:-:S04]  /*2d50*/  ISETP.GT.AND P0, PT, R15, 0x39, PT ;  /* 0x000000390f00780c */ /* 0x000fc80003f04270 */
[----:B------:R-:W-:-:S13]  /*2d60*/  ISETP.GT.AND P5, PT, R16, RZ, P0 ;  /* 0x000000ff1000720c */ /* 0x000fda00007a4270 */
[----:B------:R-:W-:Y:S05]  /*2d70*/  @!P5 BRA `(.L_x_78) ;  /* 0x000000000004d947 */ /* 0x000fea0003800000 */
[----:B------:R1:W5:Y:S02]  /*2d80*/  LDG.E.LTC128B.U16 R56, desc[UR12][R4.64+0x72] ;  /* 0x0000720c04387981 */ /* 0x000364000c1e1520 */
.L_x_78:
[----:B------:R-:W-:Y:S05]  /*2d90*/  BSYNC B0 ;  /* 0x0000000000007941 */ /* 0x000fea0003800000 */
.L_x_77:
[----:B01-345:R-:W-:Y:S01]  /*2da0*/  IMAD.U32 R5, R56, 0x10000, RZ ;  /* 0x0001000038057824 */ /* 0x03bfe200078e00ff */
        /* <DEDUP_REMOVED lines=8> */
.L_x_80:
[----:B------:R-:W-:Y:S05]  /*2e30*/  BSYNC B0 ;  /* 0x0000000000007941 */ /* 0x000fea0003800000 */
.L_x_79:
[----:B-----5:R-:W-:Y:S01]  /*2e40*/  IMAD.U32 R3, R56, 0x10000, RZ ;  /* 0x0001000038037824 */ /* 0x020fe200078e00ff */
[----:B------:R-:W-:Y:S03]  /*2e50*/  BSSY B0, `(.L_x_81) ;  /* 0x0000008000007945 */ /* 0x000fe60003800000 */
[----:B------:R-:W-:-:S04]  /*2e60*/  FMUL R3, R3, R14 ;  /* 0x0000000e03037220 */ /* 0x000fc80000400000 */
[----:B------:R-:W-:-:S05]  /*2e70*/  FFMA R3, R86, R0, R3 ;  /* 0x0000000056037223 */ /* 0x000fca0000000003 */
[----:B------:R-:W-:-:S05]  /*2e80*/  F2FP.BF16.F32.PACK_AB R3, RZ, R3 ;  /* 0x00000003ff03723e */ /* 0x000fca00000010ff */
[----:B------:R1:W-:Y:S01]  /*2e90*/  @P5 STG.E.U16 desc[UR12][R20.64+0x70], R3 ;  /* 0x0000700314005986 */ /* 0x0003e2000c10150c */
[----:B------:R-:W-:-:S13]  /*2ea0*/  ISETP.GT.AND P5, PT, R16, 0x8, P0 ;  /* 0x000000081000780c */ /* 0x000fda00007a4270 */
[----:B-1----:R-:W-:Y:S05]  /*2eb0*/  @!P5 BRA `(.L_x_82) ;  /* 0x000000000004d947 */ /* 0x002fea0003800000 */
[----:B------:R1:W5:Y:S02]  /*2ec0*/  LDG.E.LTC128B.U16 R56, desc[UR12][R12.64+0x72] ;  /* 0x0000720c0c387981 */ /* 0x000364000c1e1520 */
.L_x_82:
[----:B------:R-:W-:Y:S05]  /*2ed0*/  BSYNC B0 ;  /* 0x0000000000007941 */ /* 0x000fea0003800000 */
.L_x_81:
[----:B-----5:R-:W-:-:S04]  /*2ee0*/  IMAD.U32 R3, R56, 0x10000, RZ ;  /* 0x0001000038037824 */ /* 0x020fc800078e00ff */
[----:B------:R-:W-:-:S04]  /*2ef0*/  FMUL R2, R3, R14 ;  /* 0x0000000e03027220 */ /* 0x000fc80000400000 */
[----:B------:R-:W-:-:S05]  /*2f00*/  FFMA R2, R87, R0, R2 ;  /* 0x0000000057027223 */ /* 0x000fca0000000002 */
[----:B------:R-:W-:-:S05]  /*2f10*/  F2FP.BF16.F32.PACK_AB R2, RZ, R2 ;  /* 0x00000002ff02723e */ /* 0x000fca00000010ff */
[----:B------:R3:W-:Y:S01]  /*2f20*/  @P5 STG.E.U16 desc[UR12][R20.64+0x72], R2 ;  /* 0x0000720214005986 */ /* 0x0007e2000c10150c */
[----:B------:R-:W-:-:S04]  /*2f30*/  ISETP.GT.AND P5, PT, R15, RZ, PT ;  /* 0x000000ff0f00720c */ /* 0x000fc80003fa4270 */
[----:B------:R-:W-:-:S13]  /*2f40*/  ISETP.GT.AND P5, PT, R16, 0x40, P5 ;  /* 0x000000401000780c */ /* 0x000fda0002fa4270 */
[----:B------:R-:W4:Y:S01]  /*2f50*/  @P5 LDG.E.LTC128B.U16 R56, desc[UR12][R6.64] ;  /* 0x0000000c06385981 */ /* 0x000f22000c1e1520 */
[----:B------:R-:W-:Y:S01]  /*2f60*/  BSSY B0, `(.L_x_83) ;  /* 0x000000a000007945 */ /* 0x000fe20003800000 */
[----:B----4-:R-:W-:-:S04]  /*2f70*/  IMAD.U32 R3, R56, 0x10000, RZ ;  /* 0x0001000038037824 */ /* 0x010fc800078e00ff */
[----:B------:R-:W-:-:S04]  /*2f80*/  FMUL R3, R3, R14 ;  /* 0x0000000e03037220 */ /* 0x000fc80000400000 */
[----:B------:R-:W-:-:S05]  /*2f90*/  FFMA R3, R24, R0, R3 ;  /* 0x0000000018037223 */ /* 0x000fca0000000003 */
[----:B------:R-:W-:-:S05]  /*2fa0*/  F2FP.BF16.F32.PACK_AB R3, RZ, R3 ;  /* 0x00000003ff03723e */ /* 0x000fca00000010ff */
[----:B------:R3:W-:Y:S01]  /*2fb0*/  @P5 STG.E.U16 desc[UR12][R10.64], R3 ;  /* 0x000000030a005986 */ /* 0x0007e2000c10150c */
[----:B------:R-:W-:-:S04]  /*2fc0*/  ISETP.GT.AND P5, PT, R15, 0x1, PT ;  /* 0x000000010f00780c */ /* 0x000fc80003fa4270 */
[----:B------:R-:W-:-:S13]  /*2fd0*/  ISETP.GT.AND P5, PT, R16, 0x40, P5 ;  /* 0x000000401000780c */ /* 0x000fda0002fa4270 */
[----:B---3--:R-:W-:Y:S05]  /*2fe0*/  @!P5 BRA `(.L_x_84) ;  /* 0x000000000004d947 */ /* 0x008fea0003800000 */
[----:B------:R3:W5:Y:S02]  /*2ff0*/  LDG.E.LTC128B.U16 R56, desc[UR12][R6.64+0x2] ;  /* 0x0000020c06387981 */ /* 0x000764000c1e1520 */
.L_x_84:
[----:B------:R-:W-:Y:S05]  /*3000*/  BSYNC B0 ;  /* 0x0000000000007941 */ /* 0x000fea0003800000 */
.L_x_83:
[----:B-----5:R-:W-:Y:S01]  /*3010*/  IMAD.U32 R3, R56, 0x10000, RZ ;  /* 0x0001000038037824 */ /* 0x020fe200078e00ff */
[----:B------:R-:W-:Y:S03]  /*3020*/  BSSY B0, `(.L_x_85) ;  /* 0x000000c000007945 */ /* 0x000fe60003800000 */
[----:B------:R-:W-:Y:S01]  /*3030*/  FMUL R2, R3, R14 ;  /* 0x0000000e03027220 */ /* 0x000fe20000400000 */
[----:B------:R-:W-:-:S03]  /*3040*/  @P5 IMAD.MOV.U32 R3, RZ, RZ, R11 ;  /* 0x000000ffff035224 */ /* 0x000fc600078e000b */
[----:B------:R-:W-:-:S05]  /*3050*/  FFMA R2, R25, R0, R2 ;  /* 0x0000000019027223 */ /* 0x000fca0000000002 */
[----:B------:R-:W-:-:S04]  /*3060*/  F2FP.BF16.F32.PACK_AB R2, RZ, R2 ;  /* 0x00000002ff02723e */ /* 0x000fc800000010ff */
[----:B------:R-:W-:Y:S01]  /*3070*/  PRMT R4, R2, 0x7610, R4 ;  /* 0x0000761002047816 */ /* 0x000fe20000000004 */
[----:B------:R-:W-:-:S05]  /*3080*/  @P5 IMAD.MOV.U32 R2, RZ, RZ, R10 ;  /* 0x000000ffff025224 */ /* 0x000fca00078e000a */
[----:B------:R4:W-:Y:S01]  /*3090*/  @P5 STG.E.U16 desc[UR12][R2.64+0x2], R4 ;  /* 0x0000020402005986 */ /* 0x0009e2000c10150c */
[----:B------:R-:W-:-:S04]  /*30a0*/  ISETP.GT.AND P5, PT, R15, RZ, PT ;  /* 0x000000ff0f00720c */ /* 0x000fc80003fa4270 */
[----:B------:R-:W-:-:S13]  /*30b0*/  ISETP.GT.AND P5, PT, R16, 0x48, P5 ;  /* 0x000000481000780c */ /* 0x000fda0002fa4270 */
[----:B----4-:R-:W-:Y:S05]  /*30c0*/  @!P5 BRA `(.L_x_86) ;  /* 0x000000000004d947 */ /* 0x010fea0003800000 */
[----:B------:R4:W5:Y:S02]  /*30d0*/  LDG.E.LTC128B.U16 R56, desc[UR12][R8.64] ;  /* 0x0000000c08387981 */ /* 0x000964000c1e1520 */
.L_x_86:
[----:B------:R-:W-:Y:S05]  /*30e0*/  BSYNC B0 ;  /* 0x0000000000007941 */ /* 0x000fea0003800000 */
.L_x_85:
[----:B-----5:R-:W-:Y:S01]  /*30f0*/  IMAD.U32 R3, R56, 0x10000, RZ ;  /* 0x0001000038037824 */ /* 0x020fe200078e00ff */
[----:B------:R-:W-:Y:S03]  /*3100*/  BSSY B0, `(.L_x_87) ;  /* 0x0000009000007945 */ /* 0x000fe60003800000 */
[----:B------:R-:W-:-:S04]  /*3110*/  FMUL R3, R3, R14 ;  /* 0x0000000e03037220 */ /* 0x000fc80000400000 */
[----:B------:R-:W-:-:S05]  /*3120*/  FFMA R3, R26, R0, R3 ;  /* 0x000000001a037223 */ /* 0x000fca0000000003 */
[----:B------:R-:W-:-:S05]  /*3130*/  F2FP.BF16.F32.PACK_AB R3, RZ, R3 ;  /* 0x00000003ff03723e */ /* 0x000fca00000010ff */
[----:B------:R0:W-:Y:S01]  /*3140*/  @P5 STG.E.U16 desc[UR12][R22.64], R3 ;  /* 0x0000000316005986 */ /* 0x0001e2000c10150c */
[----:B------:R-:W-:-:S04]  /*3150*/  ISETP.GT.AND P5, PT, R15, 0x1, PT ;  /* 0x000000010f00780c */ /* 0x000fc80003fa4270 */
[----:B------:R-:W-:-:S13]  /*3160*/  ISETP.GT.AND P5, PT, R16, 0x48, P5 ;  /* 0x000000481000780c */ /* 0x000fda0002fa4270 */
[----:B0-----:R-:W-:Y:S05]  /*3170*/  @!P5 BRA `(.L_x_88) ;  /* 0x000000000004d947 */ /* 0x001fea0003800000 */
[----:B------:R0:W5:Y:S02]  /*3180*/  LDG.E.LTC128B.U16 R56, desc[UR12][R8.64+0x2] ;  /* 0x0000020c08387981 */ /* 0x000164000c1e1520 */
.L_x_88:
[----:B------:R-:W-:Y:S05]  /*3190*/  BSYNC B0 ;  /* 0x0000000000007941 */ /* 0x000fea0003800000 */
.L_x_87:
        /* <DEDUP_REMOVED lines=10> */
.L_x_90:
[----:B------:R-:W-:Y:S05]  /*3240*/  BSYNC B0 ;  /* 0x0000000000007941 */ /* 0x000fea0003800000 */
.L_x_89:
[----:B-----5:R-:W-:Y:S01]  /*3250*/  IMAD.U32 R3, R56, 0x10000, RZ ;  /* 0x0001000038037824 */ /* 0x020fe200078e00ff */
[----:B------:R-:W-:Y:S01]  /*3260*/  BSSY B0, `(.L_x_91) ;  /* 0x000000c000007945 */ /* 0x000fe20003800000 */
[----:B------:R-:W-:Y:S02]  /*3270*/  @P5 IMAD.MOV.U32 R2, RZ, RZ, R10 ;  /* 0x000000ffff025224 */ /* 0x000fe400078e000a */
[----:B------:R-:W-:-:S04]  /*3280*/  FMUL R3, R3, R14 ;  /* 0x0000000e03037220 */ /* 0x000fc80000400000 */
[----:B------:R-:W-:-:S05]  /*3290*/  FFMA R3, R28, R0, R3 ;  /* 0x000000001c037223 */ /* 0x000fca0000000003 */
[----:B------:R-:W-:-:S04]  /*32a0*/  F2FP.BF16.F32.PACK_AB R3, RZ, R3 ;  /* 0x00000003ff03723e */ /* 0x000fc800000010ff */
[----:B------:R-:W-:Y:S01]  /*32b0*/  PRMT R4, R3, 0x7610, R4 ;  /* 0x0000761003047816 */ /* 0x000fe20000000004 */
[----:B------:R-:W-:-:S05]  /*32c0*/  @P5 IMAD.MOV.U32 R3, RZ, RZ, R11 ;  /* 0x000000ffff035224 */ /* 0x000fca00078e000b */
[----:B------:R0:W-:Y:S01]  /*32d0*/  @P5 STG.E.U16 desc[UR12][R2.64+0x10], R4 ;  /* 0x0000100402005986 */ /* 0x0001e2000c10150c */
[----:B------:R-:W-:-:S04]  /*32e0*/  ISETP.GT.AND P5, PT, R15, 0x9, PT ;  /* 0x000000090f00780c */ /* 0x000fc80003fa4270 */
[----:B------:R-:W-:-:S13]  /*32f0*/  ISETP.GT.AND P5, PT, R16, 0x40, P5 ;  /* 0x000000401000780c */ /* 0x000fda0002fa4270 */
[----:B0-----:R-:W-:Y:S05]  /*3300*/  @!P5 BRA `(.L_x_92) ;  /* 0x000000000004d947 */ /* 0x001fea0003800000 */
[----:B------:R0:W5:Y:S02]  /*3310*/  LDG.E.LTC128B.U16 R56, desc[UR12][R6.64+0x12] ;  /* 0x0000120c06387981 */ /* 0x000164000c1e1520 */
.L_x_92:
[----:B------:R-:W-:Y:S05]  /*3320*/  BSYNC B0 ;  /* 0x0000000000007941 */ /* 0x000fea0003800000 */
.L_x_91:
        /* <DEDUP_REMOVED lines=13> */
.L_x_94:
[----:B------:R-:W-:Y:S05]  /*3400*/  BSYNC B0 ;  /* 0x0000000000007941 */ /* 0x000fea0003800000 */
.L_x_93:
        /* <DEDUP_REMOVED lines=10> */
.L_x_96:
[----:B------:R-:W-:Y:S05]  /*34b0*/  BSYNC B0 ;  /* 0x0000000000007941 */ /* 0x000fea0003800000 */
.L_x_95:
        /* <DEDUP_REMOVED lines=13> */
.L_x_98:
[----:B------:R-:W-:Y:S05]  /*3590*/  BSYNC B0 ;  /* 0x0000000000007941 */ /* 0x000fea0003800000 */
.L_x_97:
        /* <DEDUP_REMOVED lines=13> */
.L_x_100:
[----:B------:R-:W-:Y:S05]  /*3670*/  BSYNC B0 ;  /* 0x0000000000007941 */ /* 0x000fea0003800000 */
.L_x_99:
        /* <DEDUP_REMOVED lines=13> */
.L_x_102:
[----:B------:R-:W-:Y:S05]  /*3750*/  BSYNC B0 ;  /* 0x0000000000007941 */ /* 0x000fea0003800000 */
.L_x_101:
        /* <DEDUP_REMOVED lines=13> */
.L_x_104:
[----:B------:R-:W-:Y:S05]  /*3830*/  BSYNC B0 ;  /* 0x0000000000007941 */ /* 0x000fea0003800000 */
.L_x_103:
        /* <DEDUP_REMOVED lines=13> */
.L_x_106:
[----:B------:R-:W-:Y:S05]  /*3910*/  BSYNC B0 ;  /* 0x0000000000007941 */ /* 0x000fea0003800000 */
.L_x_105:
        /* <DEDUP_REMOVED lines=13> */
.L_x_108:
[----:B------:R-:W-:Y:S05]  /*39f0*/  BSYNC B0 ;  /* 0x0000000000007941 */ /* 0x000fea0003800000 */
.L_x_107:
        /* <DEDUP_REMOVED lines=13> */
.L_x_110:
[----:B------:R-:W-:Y:S05]  /*3ad0*/  BSYNC B0 ;  /* 0x0000000000007941 */ /* 0x000fea0003800000 */
.L_x_109:
        /* <DEDUP_REMOVED lines=13> */
.L_x_112:
[----:B------:R-:W-:Y:S05]  /*3bb0*/  BSYNC B0 ;  /* 0x0000000000007941 */ /* 0x000fea0003800000 */
.L_x_111:
        /* <DEDUP_REMOVED lines=13> */
.L_x_114:
[----:B------:R-:W-:Y:S05]  /*3c90*/  BSYNC B0 ;  /* 0x0000000000007941 */ /* 0x000fea0003800000 */
.L_x_113:
        /* <DEDUP_REMOVED lines=13> */
.L_x_116:
[----:B------:R-:W-:Y:S05]  /*3d70*/  BSYNC B0 ;  /* 0x0000000000007941 */ /* 0x000fea0003800000 */
.L_x_115:
        /* <DEDUP_REMOVED lines=13> */
.L_x_118:
[----:B------:R-:W-:Y:S05]  /*3e50*/  BSYNC B0 ;  /* 0x0000000000007941 */ /* 0x000fea0003800000 */
.L_x_117:
        /* <DEDUP_REMOVED lines=13> */
.L_x_120:
[----:B------:R-:W-:Y:S05]  /*3f30*/  BSYNC B0 ;  /* 0x0000000000007941 */ /* 0x000fea0003800000 */
.L_x_119:
        /* <DEDUP_REMOVED lines=9> */
[----:B------:R-:W-:-:S13]  /*3fd0*/  ISETP.GT.AND P5, PT, R16, 0x40, P6 ;  /* 0x000000401000780c */ /* 0x000fda00037a4270 */
[----:B0-----:R-:W-:Y:S05]  /*3fe0*/  @!P5 BRA `(.L_x_122) ;  /* 0x000000000004d947 */ /* 0x001fea0003800000 */
[----:B------:R0:W5:Y:S02]  /*3ff0*/  LDG.E.LTC128B.U16 R56, desc[UR12][R6.64+0x50] ;  /* 0x0000500c06387981 */ /* 0x000164000c1e1520 */
.L_x_122:
[----:B------:R-:W-:Y:S05]  /*4000*/  BSYNC B0 ;  /* 0x0000000000007941 */ /* 0x000fea0003800000 */
.L_x_121:
        /* <DEDUP_REMOVED lines=12> */
.L_x_124:
[----:B------:R-:W-:Y:S05]  /*40d0*/  BSYNC B0 ;  /* 0x0000000000007941 */ /* 0x000fea0003800000 */
.L_x_123:
[----:B-----5:R-:W-:Y:S01]  /*40e0*/  IMAD.U32 R3, R56, 0x10000, RZ ;  /* 0x0001000038037824 */ /* 0x020fe200078e00ff */
[----:B------:R-:W-:Y:S01]  /*40f0*/  ISETP.GT.AND P6, PT, R16, 0x48, P6 ;  /* 0x000000481000780c */ /* 0x000fe200037c4270 */
[----:B------:R-:W-:Y:S02]  /*4100*/  BSSY B0, `(.L_x_125) ;  /* 0x000000a000007945 */ /* 0x000fe40003800000 */
[----:B------:R-:W-:Y:S01]  /*4110*/  FMUL R2, R3, R14 ;  /* 0x0000000e03027220 */ /* 0x000fe20000400000 */
[----:B------:R-:W-:-:S03]  /*4120*/  @P5 IMAD.MOV.U32 R3, RZ, RZ, R11 ;  /* 0x000000ffff035224 */ /* 0x000fc600078e000b */
[----:B------:R-:W-:-:S05]  /*4130*/  FFMA R2, R45, R0, R2 ;  /* 0x000000002d027223 */ /* 0x000fca0000000002 */
[----:B------:R-:W-:-:S04]  /*4140*/  F2FP.BF16.F32.PACK_AB R2, RZ, R2 ;  /* 0x00000002ff02723e */ /* 0x000fc800000010ff */
[----:B------:R-:W-:Y:S01]  /*4150*/  PRMT R4, R2, 0x7610, R4 ;  /* 0x0000761002047816 */ /* 0x000fe20000000004 */
[----:B------:R-:W-:-:S05]  /*4160*/  @P5 IMAD.MOV.U32 R2, RZ, RZ, R10 ;  /* 0x000000ffff025224 */ /* 0x000fca00078e000a */
[----:B------:R0:W-:Y:S01]  /*4170*/  @P5 STG.E.U16 desc[UR12][R2.64+0x52], R4 ;  /* 0x0000520402005986 */ /* 0x0001e2000c10150c */
[----:B------:R-:W-:Y:S05]  /*4180*/  @!P6 BRA `(.L_x_126) ;  /* 0x000000000004e947 */ /* 0x000fea0003800000 */
[----:B------:R0:W5:Y:S02]  /*4190*/  LDG.E.LTC128B.U16 R56, desc[UR12][R8.64+0x50] ;  /* 0x0000500c08387981 */ /* 0x000164000c1e1520 */
.L_x_126:
[----:B------:R-:W-:Y:S05]  /*41a0*/  BSYNC B0 ;  /* 0x0000000000007941 */ /* 0x000fea0003800000 */
.L_x_125:
[----:B0----5:R-:W-:Y:S01]  /*41b0*/  IMAD.U32 R3, R56, 0x10000, RZ ;  /* 0x0001000038037824 */ /* 0x021fe200078e00ff */
[----:B------:R-:W-:Y:S01]  /*41c0*/  ISETP.GT.AND P4, PT, R16, 0x48, P4 ;  /* 0x000000481000780c */ /* 0x000fe20002784270 */
[----:B------:R-:W-:Y:S01]  /*41d0*/  @P6 IMAD.MOV.U32 R2, RZ, RZ, R18 ;  /* 0x000000ffff026224 */ /* 0x000fe200078e0012 */
[----:B------:R-:W-:Y:S01]  /*41e0*/  BSSY B0, `(.L_x_127) ;  /* 0x0000009000007945 */ /* 0x000fe20003800000 */
[----:B------:R-:W-:-:S04]  /*41f0*/  FMUL R3, R3, R14 ;  /* 0x0000000e03037220 */ /* 0x000fc80000400000 */
[----:B------:R-:W-:-:S05]  /*4200*/  FFMA R3, R46, R0, R3 ;  /* 0x000000002e037223 */ /* 0x000fca0000000003 */
[----:B------:R-:W-:-:S04]  /*4210*/  F2FP.BF16.F32.PACK_AB R3, RZ, R3 ;  /* 0x00000003ff03723e */ /* 0x000fc800000010ff */
[----:B------:R-:W-:Y:S01]  /*4220*/  PRMT R4, R3, 0x7610, R4 ;  /* 0x0000761003047816 */ /* 0x000fe20000000004 */
[----:B------:R-:W-:-:S05]  /*4230*/  @P6 IMAD.MOV.U32 R3, RZ, RZ, R19 ;  /* 0x000000ffff036224 */ /* 0x000fca00078e0013 */
[----:B------:R0:W-:Y:S01]  /*4240*/  @P6 STG.E.U16 desc[UR12][R2.64+0x50], R4 ;  /* 0x0000500402006986 */ /* 0x0001e2000c10150c */
[----:B------:R-:W-:Y:S05]  /*4250*/  @!P4 BRA `(.L_x_128) ;  /* 0x000000000004c947 */ /* 0x000fea0003800000 */
[----:B------:R0:W5:Y:S02]  /*4260*/  LDG.E.LTC128B.U16 R56, desc[UR12][R8.64+0x52] ;  /* 0x0000520c08387981 */ /* 0x000164000c1e1520 */
.L_x_128:
[----:B------:R-:W-:Y:S05]  /*4270*/  BSYNC B0 ;  /* 0x0000000000007941 */ /* 0x000fea0003800000 */
.L_x_127:
[----:B0----5:R-:W-:Y:S01]  /*4280*/  IMAD.U32 R3, R56, 0x10000, RZ ;  /* 0x0001000038037824 */ /* 0x021fe200078e00ff */
        /* <DEDUP_REMOVED lines=11> */
.L_x_130:
[----:B------:R-:W-:Y:S05]  /*4340*/  BSYNC B0 ;  /* 0x0000000000007941 */ /* 0x000fea0003800000 */
.L_x_129:
        /* <DEDUP_REMOVED lines=12> */
.L_x_132:
[----:B------:R-:W-:Y:S05]  /*4410*/  BSYNC B0 ;  /* 0x0000000000007941 */ /* 0x000fea0003800000 */
.L_x_131:
        /* <DEDUP_REMOVED lines=12> */
.L_x_134:
[----:B------:R-:W-:Y:S05]  /*44e0*/  BSYNC B0 ;  /* 0x0000000000007941 */ /* 0x000fea0003800000 */
.L_x_133:
        /* <DEDUP_REMOVED lines=12> */
.L_x_136:
[----:B------:R-:W-:Y:S05]  /*45b0*/  BSYNC B0 ;  /* 0x0000000000007941 */ /* 0x000fea0003800000 */
.L_x_135:
        /* <DEDUP_REMOVED lines=12> */
.L_x_138:
[----:B------:R-:W-:Y:S05]  /*4680*/  BSYNC B0 ;  /* 0x0000000000007941 */ /* 0x000fea0003800000 */
.L_x_137:
        /* <DEDUP_REMOVED lines=12> */
.L_x_140:
[----:B------:R-:W-:Y:S05]  /*4750*/  BSYNC B0 ;  /* 0x0000000000007941 */ /* 0x000fea0003800000 */
.L_x_139:
        /* <DEDUP_REMOVED lines=9> */
.L_x_142:
[----:B------:R-:W-:Y:S05]  /*47f0*/  BSYNC B0 ;  /* 0x0000000000007941 */ /* 0x000fea0003800000 */
.L_x_141:
[----:B-----5:R-:W-:Y:S01]  /*4800*/  IMAD.U32 R3, R56, 0x10000, RZ ;  /* 0x0001000038037824 */ /* 0x020fe200078e00ff */
[----:B------:R-:W-:Y:S01]  /*4810*/  ISETP.GT.AND P0, PT, R16, 0x48, P0 ;  /* 0x000000481000780c */ /* 0x000fe20000704270 */
[----:B0-----:R-:W-:Y:S01]  /*4820*/  @P1 IMAD.MOV.U32 R2, RZ, RZ, R18 ;  /* 0x000000ffff021224 */ /* 0x001fe200078e0012 */
        /* <DEDUP_REMOVED lines=9> */
.L_x_144:
[----:B------:R-:W-:Y:S05]  /*48c0*/  BSYNC B0 ;  /* 0x0000000000007941 */ /* 0x000fea0003800000 */
.L_x_143:
[----:B0----5:R-:W-:-:S04]  /*48d0*/  IMAD.U32 R3, R56, 0x10000, RZ ;  /* 0x0001000038037824 */ /* 0x021fc800078e00ff */
[----:B------:R-:W-:-:S04]  /*48e0*/  FMUL R14, R3, R14 ;  /* 0x0000000e030e7220 */ /* 0x000fc80000400000 */
[----:B------:R-:W-:Y:S01]  /*48f0*/  FFMA R14, R55, R0, R14 ;  /* 0x00000000370e7223 */ /* 0x000fe2000000000e */
[----:B------:R-:W-:Y:S06]  /*4900*/  @!P0 EXIT ;  /* 0x000000000000894d */ /* 0x000fec0003800000 */
[----:B------:R-:W-:-:S05]  /*4910*/  F2FP.BF16.F32.PACK_AB R14, RZ, R14 ;  /* 0x0000000eff0e723e */ /* 0x000fca00000010ff */
[----:B------:R-:W-:Y:S01]  /*4920*/  STG.E.U16 desc[UR12][R18.64+0x72], R14 ;  /* 0x0000720e12007986 */ /* 0x000fe2000c10150c */
[----:B------:R-:W-:Y:S05]  /*4930*/  EXIT ;  /* 0x000000000000794d */ /* 0x000fea0003800000 */
.L_x_22:
[----:B------:R-:W-:Y:S01]  /*4940*/  ULDC.64 UR4, c[0x0][0x5c8] ;  /* 0x0001720000047ab9 */ /* 0x000fe20000000a00 */
[-C--:B------:R-:W-:Y:S01]  /*4950*/  FMUL R56, R56, R0.reuse ;  /* 0x0000000038387220 */ /* 0x080fe20000400000 */
[----:B------:R-:W-:Y:S01]  /*4960*/  LEA R2, P1, R10, UR4, 0x1 ;  /* 0x000000040a027c11 */ /* 0x000fe2000f8208ff */
[----:B------:R-:W-:Y:S01]  /*4970*/  IMAD.SHL.U32 R7, R20, 0x2, RZ ;  /* 0x0000000214077824 */ /* 0x000fe200078e00ff */
[----:B------:R-:W-:Y:S01]  /*4980*/  ISETP.GT.AND P6, PT, R15, 0x1, PT ;  /* 0x000000010f00780c */ /* 0x000fe20003fc4270 */
[----:B------:R-:W-:Y:S01]  /*4990*/  FMUL R57, R57, R0 ;  /* 0x0000000039397220 */ /* 0x000fe20000400000 */
[----:B------:R-:W-:Y:S01]  /*49a0*/  F2FP.BF16.F32.PACK_AB R56, RZ, R56 ;  /* 0x00000038ff38723e */ /* 0x000fe200000010ff */
[-C--:B------:R-:W-:Y:S01]  /*49b0*/  FMUL R58, R58, R0.reuse ;  /* 0x000000003a3a7220 */ /* 0x080fe20000400000 */
[----:B------:R-:W-:Y:S01]  /*49c0*/  LEA.HI.X R3, R10, UR5, R13, 0x1, P1 ;  /* 0x000000050a037c11 */ /* 0x000fe200088f0c0d */
[-C--:B------:R-:W-:Y:S01]  /*49d0*/  FMUL R59, R59, R0.reuse ;  /* 0x000000003b3b7220 */ /* 0x080fe20000400000 */
[----:B------:R-:W-:Y:S01]  /*49e0*/  ISETP.GT.AND P2, PT, R15, RZ, PT ;  /* 0x000000ff0f00720c */ /* 0x000fe20003f44270 */
[-C--:B------:R-:W-:Y:S01]  /*49f0*/  FMUL R60, R60, R0.reuse ;  /* 0x000000003c3c7220 */ /* 0x080fe20000400000 */
[C---:B------:R-:W-:Y:S01]  /*4a00*/  ISETP.GT.AND P1, PT, R16.reuse, RZ, P6 ;  /* 0x000000ff1000720c */ /* 0x040fe20003724270 */
[----:B------:R-:W-:Y:S01]  /*4a10*/  @P0 STG.E.U16 desc[UR12][R2.64], R56 ;  /* 0x0000003802000986 */ /* 0x000fe2000c10150c */
[----:B------:R-:W-:Y:S01]  /*4a20*/  ISETP.GT.AND P0, PT, R16, 0x8, P2 ;  /* 0x000000081000780c */ /* 0x000fe20001704270 */
[-C--:B------:R-:W-:Y:S01]  /*4a30*/  FMUL R61, R61, R0.reuse ;  /* 0x000000003d3d7220 */ /* 0x080fe20000400000 */
[----:B------:R-:W-:Y:S01]  /*4a40*/  SHF.L.U64.HI R19, R20, 0x1, R19 ;  /* 0x0000000114137819 */ /* 0x000fe20000010213 */
[----:B------:R-:W-:Y:S01]  /*4a50*/  FMUL R62, R62, R0 ;  /* 0x000000003e3e7220 */ /* 0x000fe20000400000 */
[----:B------:R-:W-:Y:S01]  /*4a60*/  IADD3 R4, P3, R7, R2, RZ ;  /* 0x0000000207047210 */ /* 0x000fe20007f7e0ff */
[-C--:B------:R-:W-:Y:S01]  /*4a70*/  FMUL R63, R63, R0.reuse ;  /* 0x000000003f3f7220 */ /* 0x080fe20000400000 */
[----:B------:R-:W-:Y:S01]  /*4a80*/  F2FP.BF16.F32.PACK_AB R57, RZ, R57 ;  /* 0x00000039ff39723e */ /* 0x000fe200000010ff */
[----:B------:R-:W-:Y:S01]  /*4a90*/  FMUL R64, R64, R0 ;  /* 0x0000000040407220 */ /* 0x000fe20000400000 */
[----:B------:R-:W-:Y:S01]  /*4aa0*/  F2FP.BF16.F32.PACK_AB R58, RZ, R58 ;  /* 0x0000003aff3a723e */ /* 0x000fe200000010ff */
[----:B------:R-:W-:Y:S01]  /*4ab0*/  IMAD.X R5, R19, 0x1, R3, P3 ;  /* 0x0000000113057824 */ /* 0x000fe200018e0603 */
[C---:B------:R-:W-:Y:S01]  /*4ac0*/  ISETP.GT.AND P5, PT, R15.reuse, 0x8, PT ;  /* 0x000000080f00780c */ /* 0x040fe20003fa4270 */
[----:B------:R-:W-:Y:S01]  /*4ad0*/  @P1 STG.E.U16 desc[UR12][R2.64+0x2], R57 ;  /* 0x0000023902001986 */ /* 0x000fe2000c10150c */
[----:B------:R-:W-:Y:S01]  /*4ae0*/  ISETP.GT.AND P4, PT, R15, 0x9, PT ;  /* 0x000000090f00780c */ /* 0x000fe20003f84270 */
[-C--:B------:R-:W-:Y:S01]  /*4af0*/  FMUL R65, R65, R0.reuse ;  /* 0x0000000041417220 */ /* 0x080fe20000400000 */
[C---:B------:R-:W-:Y:S01]  /*4b00*/  ISETP.GT.AND P2, PT, R16.reuse, 0x8, P6 ;  /* 0x000000081000780c */ /* 0x040fe20003744270 */
[----:B------:R-:W-:Y:S01]  /*4b10*/  @P0 STG.E.U16 desc[UR12][R4.64], R58 ;  /* 0x0000003a04000986 */ /* 0x000fe2000c10150c */
[----:B------:R-:W-:Y:S01]  /*4b20*/  ISETP.GT.AND P0, PT, R16, RZ, P5 ;  /* 0x000000ff1000720c */ /* 0x000fe20002f04270 */
[-C--:B------:R-:W-:Y:S01]  /*4b30*/  FMUL R66, R66, R0.reuse ;  /* 0x0000000042427220 */ /* 0x080fe20000400000 */
[----:B------:R-:W-:Y:S01]  /*4b40*/  ISETP.GT.AND P1, PT, R16, RZ, P4 ;  /* 0x000000ff1000720c */ /* 0x000fe20002724270 */
[-C--:B------:R-:W-:Y:S01]  /*4b50*/  FMUL R67, R67, R0.reuse ;  /* 0x0000000043437220 */ /* 0x080fe20000400000 */
[----:B------:R-:W-:Y:S01]  /*4b60*/  F2FP.BF16.F32.PACK_AB R59, RZ, R59 ;  /* 0x0000003bff3b723e */ /* 0x000fe200000010ff */
[----:B------:R-:W-:Y:S01]  /*4b70*/  FMUL R68, R68, R0 ;  /* 0x0000000044447220 */ /* 0x000fe20000400000 */
[----:B------:R-:W-:Y:S01]  /*4b80*/  F2FP.BF16.F32.PACK_AB R60, RZ, R60 ;  /* 0x0000003cff3c723e */ /* 0x000fe200000010ff */
[-C--:B------:R-:W-:Y:S01]  /*4b90*/  FMUL R69, R69, R0.reuse ;  /* 0x0000000045457220 */ /* 0x080fe20000400000 */
[----:B------:R-:W-:Y:S01]  /*4ba0*/  F2FP.BF16.F32.PACK_AB R61, RZ, R61 ;  /* 0x0000003dff3d723e */ /* 0x000fe200000010ff */
[-C--:B------:R-:W-:Y:S01]  /*4bb0*/  FMUL R70, R70, R0.reuse ;  /* 0x0000000046467220 */ /* 0x080fe20000400000 */
[C---:B------:R-:W-:Y:S01]  /*4bc0*/  SHF.L.U64.HI R9, R17.reuse, 0x1, R18 ;  /* 0x0000000111097819 */ /* 0x040fe20000010212 */
[----:B------:R-:W-:Y:S01]  /*4bd0*/  IMAD.SHL.U32 R17, R17, 0x2, RZ ;  /* 0x0000000211117824 */ /* 0x000fe200078e00ff */
[----:B------:R-:W-:Y:S01]  /*4be0*/  @P2 STG.E.U16 desc[UR12][R4.64+0x2], R59 ;  /* 0x0000023b04002986 */ /* 0x000fe2000c10150c */
[----:B------:R-:W-:Y:S01]  /*4bf0*/  ISETP.GT.AND P2, PT, R16, 0x8, P5 ;  /* 0x000000081000780c */ /* 0x000fe20002f44270 */
[----:B------:R-:W-:Y:S01]  /*4c00*/  FMUL R71, R71, R0 ;  /* 0x0000000047477220 */ /* 0x000fe20000400000 */
[----:B------:R-:W-:Y:S01]  /*4c10*/  ISETP.GT.AND P3, PT, R15, 0x10, PT ;  /* 0x000000100f00780c */ /* 0x000fe20003f64270 */
[----:B------:R-:W-:Y:S01]  /*4c20*/  @P0 STG.E.U16 desc[UR12][R2.64+0x10], R60 ;  /* 0x0000103c02000986 */ /* 0x000fe2000c10150c */
[----:B------:R-:W-:Y:S01]  /*4c30*/  F2FP.BF16.F32.PACK_AB R62, RZ, R62 ;  /* 0x0000003eff3e723e */ /* 0x000fe200000010ff */
[----:B------:R-:W-:Y:S01]  /*4c40*/  FMUL R72, R72, R0 ;  /* 0x0000000048487220 */ /* 0x000fe20000400000 */
[----:B------:R-:W-:Y:S01]  /*4c50*/  F2FP.BF16.F32.PACK_AB R63, RZ, R63 ;  /* 0x0000003fff3f723e */ /* 0x000fe200000010ff */
[----:B------:R-:W-:Y:S01]  /*4c60*/  @P1 STG.E.U16 desc[UR12][R2.64+0x12], R61 ;  /* 0x0000123d02001986 */ /* 0x000fe2000c10150c */
[----:B------:R-:W-:Y:S01]  /*4c70*/  IADD3 R6, P0, P1, R17, R2, R7 ;  /* 0x0000000211067210 */ /* 0x000fe2000791e007 */
[----:B------:R-:W-:Y:S01]  /*4c80*/  FMUL R73, R73, R0 ;  /* 0x0000000049497220 */ /* 0x000fe20000400000 */
[----:B------:R-:W-:Y:S01]  /*4c90*/  F2FP.BF16.F32.PACK_AB R64, RZ, R64 ;  /* 0x00000040ff40723e */ /* 0x000fe200000010ff */
[-C--:B------:R-:W-:Y:S01]  /*4ca0*/  FMUL R74, R74, R0.reuse ;  /* 0x000000004a4a7220 */ /* 0x080fe20000400000 */
[----:B------:R-:W-:Y:S01]  /*4cb0*/  IADD3.X R7, R9, R3, R19, P0, P1 ;  /* 0x0000000309077210 */ /* 0x000fe200007e2413 */
[----:B------:R-:W-:Y:S01]  /*4cc0*/  @P2 STG.E.U16 desc[UR12][R4.64+0x10], R62 ;  /* 0x0000103e04002986 */ /* 0x000fe2000c10150c */
[C---:B------:R-:W-:Y:S01]  /*4cd0*/  ISETP.GT.AND P1, PT, R16.reuse, 0x8, P4 ;  /* 0x000000081000780c */ /* 0x040fe20002724270 */
[-C--:B------:R-:W-:Y:S01]  /*4ce0*/  FMUL R75, R75, R0.reuse ;  /* 0x000000004b4b7220 */ /* 0x080fe20000400000 */
[----:B------:R-:W-:Y:S01]  /*4cf0*/  ISETP.GT.AND P0, PT, R16, RZ, P3 ;  /* 0x000000ff1000720c */ /* 0x000fe20001f04270 */
[-C--:B------:R-:W-:Y:S01]  /*4d00*/  FMUL R76, R76, R0.reuse ;  /* 0x000000004c4c7220 */ /* 0x080fe20000400000 */
[----:B------:R-:W-:Y:S01]  /*4d10*/  ISETP.GT.AND P2, PT, R15, 0x11, PT ;  /* 0x000000110f00780c */ /* 0x000fe20003f44270 */
[-C--:B------:R-:W-:Y:S01]  /*4d20*/  FMUL R77, R77, R0.reuse ;  /* 0x000000004d4d7220 */ /* 0x080fe20000400000 */
[----:B------:R-:W-:Y:S01]  /*4d30*/  F2FP.BF16.F32.PACK_AB R65, RZ, R65 ;  /* 0x00000041ff41723e */ /* 0x000fe200000010ff */
[----:B------:R-:W-:Y:S01]  /*4d40*/  FMUL R78, R78, R0 ;  /* 0x000000004e4e7220 */ /* 0x000fe20000400000 */
[----:B------:R-:W-:Y:S01]  /*4d50*/  F2FP.BF16.F32.PACK_AB R66, RZ, R66 ;  /* 0x00000042ff42723e */ /* 0x000fe200000010ff */
[-C--:B------:R-:W-:Y:S01]  /*4d60*/  FMUL R79, R79, R0.reuse ;  /* 0x000000004f4f7220 */ /* 0x080fe20000400000 */
[----:B------:R-:W-:Y:S01]  /*4d70*/  F2FP.BF16.F32.PACK_AB R67, RZ, R67 ;  /* 0x00000043ff43723e */ /* 0x000fe200000010ff */
[----:B------:R-:W-:Y:S01]  /*4d80*/  FMUL R80, R80, R0 ;  /* 0x0000000050507220 */ /* 0x000fe20000400000 */
[----:B------:R-:W-:Y:S01]  /*4d90*/  F2FP.BF16.F32.PACK_AB R68, RZ, R68 ;  /* 0x00000044ff44723e */ /* 0x000fe200000010ff */
[----:B------:R-:W-:Y:S01]  /*4da0*/  @P1 STG.E.U16 desc[UR12][R4.64+0x12], R63 ;  /* 0x0000123f04001986 */ /* 0x000fe2000c10150c */
[----:B------:R-:W-:Y:S01]  /*4db0*/  ISETP.GT.AND P1, PT, R15, 0x19, PT ;  /* 0x000000190f00780c */ /* 0x000fe20003f24270 */
[-C--:B------:R-:W-:Y:S01]  /*4dc0*/  FMUL R81, R81, R0.reuse ;  /* 0x0000000051517220 */ /* 0x080fe20000400000 */
[----:B------:R-:W-:Y:S01]  /*4dd0*/  F2FP.BF16.F32.PACK_AB R69, RZ, R69 ;  /* 0x00000045ff45723e */ /* 0x000fe200000010ff */
[----:B------:R-:W-:Y:S01]  /*4de0*/  @P0 STG.E.U16 desc[UR12][R2.64+0x20], R64 ;  /* 0x0000204002000986 */ /* 0x000fe2000c10150c */
[----:B------:R-:W-:Y:S01]  /*4df0*/  ISETP.GT.AND P0, PT, R16, RZ, P2 ;  /* 0x000000ff1000720c */ /* 0x000fe20001704270 */
[----:B------:R-:W-:Y:S01]  /*4e00*/  FMUL R82, R82, R0 ;  /* 0x0000000052527220 */ /* 0x000fe20000400000 */
[----:B------:R-:W-:Y:S01]  /*4e10*/  F2FP.BF16.F32.PACK_AB R70, RZ, R70 ;  /* 0x00000046ff46723e */ /* 0x000fe200000010ff */
        /* <DEDUP_REMOVED lines=10> */
[----:B------:R-:W-:Y:S01]  /*4ec0*/  @P0 STG.E.U16 desc[UR12][R2.64+0x22], R65 ;  /* 0x0000224102000986 */ /* 0x000fe2000c10150c */
[----:B------:R-:W-:Y:S01]  /*4ed0*/  ISETP.GT.AND P0, PT, R16, 0x8, P3 ;  /* 0x000000081000780c */ /* 0x000fe20001f04270 */
[-C--:B------:R-:W-:Y:S01]  /*4ee0*/  FMUL R24, R24, R0.reuse ;  /* 0x0000000018187220 */ /* 0x080fe20000400000 */
[----:B------:R-:W-:Y:S01]  /*4ef0*/  ISETP.GT.AND P5, PT, R15, 0x28, PT ;  /* 0x000000280f00780c */ /* 0x000fe20003fa4270 */
        /* <DEDUP_REMOVED lines=8> */
[-C--:B------:R-:W-:Y:S01]  /*4f80*/  FMUL R29, R29, R0.reuse ;  /* 0x000000001d1d7220 */ /* 0x080fe20000400000 */
[C---:B------:R-:W-:Y:S01]  /*4f90*/  ISETP.GT.AND P4, PT, R15.reuse, 0x30, PT ;  /* 0x000000300f00780c */ /* 0x040fe20003f84270 */
[----:B------:R-:W-:Y:S01]  /*4fa0*/  @P0 STG.E.U16 desc[UR12][R4.64+0x20], R66 ;  /* 0x0000204204000986 */ /* 0x000fe2000c10150c */
[----:B------:R-:W-:Y:S01]  /*4fb0*/  ISETP.GT.AND P0, PT, R16, 0x8, P2 ;  /* 0x000000081000780c */ /* 0x000fe20001704270 */
[-C--:B------:R-:W-:Y:S01]  /*4fc0*/  FMUL R30, R30, R0.reuse ;  /* 0x000000001e1e7220 */ /* 0x080fe20000400000 */
[----:B------:R-:W-:Y:S01]  /*4fd0*/  ISETP.GT.AND P2, PT, R15, 0x18, PT ;  /* 0x000000180f00780c */ /* 0x000fe20003f44270 */
[----:B------:R-:W-:Y:S01]  /*4fe0*/  FMUL R31, R31, R0 ;  /* 0x000000001f1f7220 */ /* 0x000fe20000400000 */
[----:B------:R-:W-:Y:S01]  /*4ff0*/  F2FP.BF16.F32.PACK_AB R80, RZ, R80 ;  /* 0x00000050ff50723e */ /* 0x000fe200000010ff */
        /* <DEDUP_REMOVED lines=8> */
[----:B------:R-:W-:Y:S01]  /*5080*/  @P0 STG.E.U16 desc[UR12][R4.64+0x22], R67 ;  /* 0x0000224304000986 */ /* 0x000fe2000c10150c */
[----:B------:R-:W-:Y:S01]  /*5090*/  ISETP.GT.AND P0, PT, R16, RZ, P2 ;  /* 0x000000ff1000720c */ /* 0x000fe20001704270 */
[----:B------:R-:W-:Y:S01]  /*50a0*/  FMUL R36, R36, R0 ;  /* 0x0000000024247220 */ /* 0x000fe20000400000 */
[----:B------:R-:W-:Y:S01]  /*50b0*/  F2FP.BF16.F32.PACK_AB R84, RZ, R84 ;  /* 0x00000054ff54723e */ /* 0x000fe200000010ff */
[-C--:B------:R-:W-:Y:S01]  /*50c0*/  FMUL R37, R37, R0.reuse ;  /* 0x0000000025257220 */ /* 0x080fe20000400000 */
[----:B------:R-:W-:Y:S01]  /*50d0*/  P2R R12, PR, RZ, 0x20 ;  /* 0x00000020ff0c7803 */ /* 0x000fe20000000000 */
        /* <DEDUP_REMOVED lines=9> */
[----:B------:R-:W-:Y:S01]  /*5170*/  ISETP.GT.AND P0, PT, R16, RZ, P1 ;  /* 0x000000ff1000720c */ /* 0x000fe20000f04270 */
        /* <DEDUP_REMOVED lines=13> */
[----:B------:R-:W-:Y:S01]  /*5250*/  ISETP.GT.AND P0, PT, R16, 0x8, P2 ;  /* 0x000000081000780c */ /* 0x000fe20001704270 */
        /* <DEDUP_REMOVED lines=17> */
[----:B------:R-:W-:-:S02]  /*5370*/  F2FP.BF16.F32.PACK_AB R36, RZ, R36 ;  /* 0x00000024ff24723e */ /* 0x000fc400000010ff */
[----:B------:R-:W-:Y:S02]  /*5380*/  F2FP.BF16.F32.PACK_AB R37, RZ, R37 ;  /* 0x00000025ff25723e */ /* 0x000fe400000010ff */
[----:B------:R-:W-:Y:S02]  /*5390*/  F2FP.BF16.F32.PACK_AB R38, RZ, R38 ;  /* 0x00000026ff26723e */ /* 0x000fe400000010ff */
[----:B------:R-:W-:Y:S02]  /*53a0*/  F2FP.BF16.F32.PACK_AB R39, RZ, R39 ;  /* 0x00000027ff27723e */ /* 0x000fe400000010ff */
[----:B------:R-:W-:Y:S01]  /*53b0*/  F2FP.BF16.F32.PACK_AB R40, RZ, R40 ;  /* 0x00000028ff28723e */ /* 0x000fe200000010ff */
[----:B------:R-:W-:Y:S01]  /*53c0*/  @P0 STG.E.U16 desc[UR12][R4.64+0x32], R71 ;  /* 0x0000324704000986 */ /* 0x000fe2000c10150c */
[----:B------:R-:W-:Y:S02]  /*53d0*/  ISETP.GT.AND P0, PT, R16, RZ, P2 ;  /* 0x000000ff1000720c */ /* 0x000fe40001704270 */
[----:B------:R-:W-:-:S02]  /*53e0*/  F2FP.BF16.F32.PACK_AB R41, RZ, R41 ;  /* 0x00000029ff29723e */ /* 0x000fc400000010ff */
[----:B------:R-:W-:Y:S02]  /*53f0*/  F2FP.BF16.F32.PACK_AB R42, RZ, R42 ;  /* 0x0000002aff2a723e */ /* 0x000fe400000010ff */
[----:B------:R-:W-:Y:S02]  /*5400*/  F2FP.BF16.F32.PACK_AB R43, RZ, R43 ;  /* 0x0000002bff2b723e */ /* 0x000fe400000010ff */
[----:B------:R-:W-:Y:S02]  /*5410*/  F2FP.BF16.F32.PACK_AB R44, RZ, R44 ;  /* 0x0000002cff2c723e */ /* 0x000fe400000010ff */
[----:B------:R-:W-:Y:S02]  /*5420*/  F2FP.BF16.F32.PACK_AB R45, RZ, R45 ;  /* 0x0000002dff2d723e */ /* 0x000fe400000010ff */
[----:B------:R-:W-:Y:S01]  /*5430*/  F2FP.BF16.F32.PACK_AB R46, RZ, R46 ;  /* 0x0000002eff2e723e */ /* 0x000fe200000010ff */
[----:B------:R-:W-:Y:S01]  /*5440*/  @P0 STG.E.U16 desc[UR12][R2.64+0x40], R72 ;  /* 0x0000404802000986 */ /* 0x000fe2000c10150c */
[----:B------:R-:W-:-:S02]  /*5450*/  ISETP.GT.AND P0, PT, R16, RZ, P1 ;  /* 0x000000ff1000720c */ /* 0x000fc40000f04270 */
[----:B------:R-:W-:Y:S02]  /*5460*/  F2FP.BF16.F32.PACK_AB R47, RZ, R47 ;  /* 0x0000002fff2f723e */ /* 0x000fe400000010ff */
[----:B------:R-:W-:Y:S02]  /*5470*/  F2FP.BF16.F32.PACK_AB R48, RZ, R48 ;  /* 0x00000030ff30723e */ /* 0x000fe400000010ff */
[----:B------:R-:W-:Y:S02]  /*5480*/  F2FP.BF16.F32.PACK_AB R49, RZ, R49 ;  /* 0x00000031ff31723e */ /* 0x000fe400000010ff */
[----:B------:R-:W-:Y:S02]  /*5490*/  F2FP.BF16.F32.PACK_AB R50, RZ, R50 ;  /* 0x00000032ff32723e */ /* 0x000fe400000010ff */
[----:B------:R-:W-:Y:S02]  /*54a0*/  F2FP.BF16.F32.PACK_AB R51, RZ, R51 ;  /* 0x00000033ff33723e */ /* 0x000fe400000010ff */
[----:B------:R-:W-:Y:S01]  /*54b0*/  F2FP.BF16.F32.PACK_AB R52, RZ, R52 ;  /* 0x00000034ff34723e */ /* 0x000fe200000010ff */
[----:B------:R-:W-:Y:S01]  /*54c0*/  @P0 STG.E.U16 desc[UR12][R2.64+0x42], R73 ;  /* 0x0000424902000986 */ /* 0x000fe2000c10150c */
[----:B------:R-:W-:-:S02]  /*54d0*/  ISETP.GT.AND P0, PT, R16, 0x8, P2 ;  /* 0x000000081000780c */ /* 0x000fc40001704270 */
[----:B------:R-:W-:Y:S02]  /*54e0*/  ISETP.GT.AND P2, PT, R15, 0x38, PT ;  /* 0x000000380f00780c */ /* 0x000fe40003f44270 */
[----:B------:R-:W-:Y:S02]  /*54f0*/  F2FP.BF16.F32.PACK_AB R53, RZ, R53 ;  /* 0x00000035ff35723e */ /* 0x000fe400000010ff */
[----:B------:R-:W-:-:S07]  /*5500*/  F2FP.BF16.F32.PACK_AB R54, RZ, R54 ;  /* 0x00000036ff36723e */ /* 0x000fce00000010ff */
[----:B------:R-:W-:Y:S01]  /*5510*/  @P0 STG.E.U16 desc[UR12][R4.64+0x40], R74 ;  /* 0x0000404a04000986 */ /* 0x000fe2000c10150c */
[----:B------:R-:W-:-:S13]  /*5520*/  ISETP.GT.AND P0, PT, R16, 0x8, P1 ;  /* 0x000000081000780c */ /* 0x000fda0000f04270 */
[----:B------:R-:W-:Y:S01]  /*5530*/  @P0 STG.E.U16 desc[UR12][R4.64+0x42], R75 ;  /* 0x0000424b04000986 */ /* 0x000fe2000c10150c */
[----:B------:R-:W-:-:S13]  /*5540*/  ISETP.GT.AND P0, PT, R16, RZ, P5 ;  /* 0x000000ff1000720c */ /* 0x000fda0002f04270 */
[----:B------:R-:W-:Y:S01]  /*5550*/  @P0 STG.E.U16 desc[UR12][R2.64+0x50], R76 ;  /* 0x0000504c02000986 */ /* 0x000fe2000c10150c */
[----:B------:R-:W-:-:S04]  /*5560*/  ISETP.GT.AND P0, PT, R15, 0x29, PT ;  /* 0x000000290f00780c */ /* 0x000fc80003f04270 */
[----:B------:R-:W-:Y:S02]  /*5570*/  ISETP.GT.AND P1, PT, R16, RZ, P0 ;  /* 0x000000ff1000720c */ /* 0x000fe40000724270 */
[----:B------:R-:W-:-:S11]  /*5580*/  P2R R13, PR, RZ, 0x1 ;  /* 0x00000001ff0d7803 */ /* 0x000fd60000000000 */
[----:B------:R-:W-:Y:S01]  /*5590*/  @P1 STG.E.U16 desc[UR12][R2.64+0x52], R77 ;  /* 0x0000524d02001986 */ /* 0x000fe2000c10150c */
[----:B------:R-:W-:-:S13]  /*55a0*/  ISETP.GT.AND P1, PT, R16, 0x8, P5 ;  /* 0x000000081000780c */ /* 0x000fda0002f24270 */
[----:B------:R-:W-:Y:S01]  /*55b0*/  @P1 STG.E.U16 desc[UR12][R4.64+0x50], R78 ;  /* 0x0000504e04001986 */ /* 0x000fe2000c10150c */
[C---:B------:R-:W-:Y:S02]  /*55c0*/  ISETP.GT.AND P1, PT, R16.reuse, 0x8, P0 ;  /* 0x000000081000780c */ /* 0x040fe40000724270 */
[----:B------:R-:W-:-:S11]  /*55d0*/  ISETP.GT.AND P0, PT, R16, 0x8, P2 ;  /* 0x000000081000780c */ /* 0x000fd60001704270 */
[----:B------:R-:W-:Y:S01]  /*55e0*/  @P1 STG.E.U16 desc[UR12][R4.64+0x52], R79 ;  /* 0x0000524f04001986 */ /* 0x000fe2000c10150c */
[----:B------:R-:W-:-:S13]  /*55f0*/  ISETP.GT.AND P1, PT, R16, RZ, P4 ;  /* 0x000000ff1000720c */ /* 0x000fda0002724270 */
[----:B------:R-:W-:Y:S01]  /*5600*/  @P1 STG.E.U16 desc[UR12][R2.64+0x60], R80 ;  /* 0x0000605002001986 */ /* 0x000fe2000c10150c */
[----:B------:R-:W-:-:S13]  /*5610*/  ISETP.GT.AND P1, PT, R16, RZ, P3 ;  /* 0x000000ff1000720c */ /* 0x000fda0001f24270 */
[----:B------:R-:W-:Y:S01]  /*5620*/  @P1 STG.E.U16 desc[UR12][R2.64+0x62], R81 ;  /* 0x0000625102001986 */ /* 0x000fe2000c10150c */
[----:B------:R-:W-:-:S13]  /*5630*/  ISETP.GT.AND P1, PT, R16, 0x8, P4 ;  /* 0x000000081000780c */ /* 0x000fda0002724270 */
[----:B------:R-:W-:Y:S01]  /*5640*/  @P1 STG.E.U16 desc[UR12][R4.64+0x60], R82 ;  /* 0x0000605204001986 */ /* 0x000fe2000c10150c */
[----:B------:R-:W-:-:S13]  /*5650*/  ISETP.GT.AND P1, PT, R16, 0x8, P3 ;  /* 0x000000081000780c */ /* 0x000fda0001f24270 */
[----:B------:R-:W-:Y:S01]  /*5660*/  @P1 STG.E.U16 desc[UR12][R4.64+0x62], R83 ;  /* 0x0000625304001986 */ /* 0x000fe2000c10150c */
[----:B------:R-:W-:-:S05]  /*5670*/  IADD3 R10, P1, R17, R4, RZ ;  /* 0x00000004110a7210 */ /* 0x000fca0007f3e0ff */
[----:B------:R-:W-:Y:S01]  /*5680*/  IMAD.X R11, R9, 0x1, R5, P1 ;  /* 0x00000001090b7824 */ /* 0x000fe200008e0605 */
[----:B------:R-:W-:-:S13]  /*5690*/  ISETP.GT.AND P1, PT, R16, RZ, P2 ;  /* 0x000000ff1000720c */ /* 0x000fda0001724270 */
[----:B------:R-:W-:Y:S01]  /*56a0*/  @P1 STG.E.U16 desc[UR12][R2.64+0x70], R84 ;  /* 0x0000705402001986 */ /* 0x000fe2000c10150c */
[----:B------:R-:W-:-:S05]  /*56b0*/  IADD3 R8, P1, R17, R2, RZ ;  /* 0x0000000211087210 */ /* 0x000fca0007f3e0ff */
[----:B------:R-:W-:Y:S01]  /*56c0*/  IMAD.X R9, R9, 0x1, R3, P1 ;  /* 0x0000000109097824 */ /* 0x000fe200008e0603 */
[----:B------:R-:W-:-:S04]  /*56d0*/  ISETP.GT.AND P1, PT, R15, 0x39, PT ;  /* 0x000000390f00780c */ /* 0x000fc80003f24270 */
[----:B------:R-:W-:-:S13]  /*56e0*/  ISETP.GT.AND P5, PT, R16, RZ, P1 ;  /* 0x000000ff1000720c */ /* 0x000fda0000fa4270 */
[----:B------:R0:W-:Y:S01]  /*56f0*/  @P5 STG.E.U16 desc[UR12][R2.64+0x72], R85 ;  /* 0x0000725502005986 */ /* 0x0001e2000c10150c */
[----:B------:R-:W-:-:S03]  /*5700*/  ISETP.GT.AND P5, PT, R15, RZ, PT ;  /* 0x000000ff0f00720c */ /* 0x000fc60003fa4270 */
[----:B------:R-:W-:Y:S01]  /*5710*/  @P0 STG.E.U16 desc[UR12][R4.64+0x70], R86 ;  /* 0x0000705604000986 */ /* 0x000fe2000c10150c */
[----:B------:R-:W-:-:S13]  /*5720*/  ISETP.GT.AND P0, PT, R16, 0x8, P1 ;  /* 0x000000081000780c */ /* 0x000fda0000f04270 */
[----:B------:R-:W-:Y:S01]  /*5730*/  @P0 STG.E.U16 desc[UR12][R4.64+0x72], R87 ;  /* 0x0000725704000986 */ /* 0x000fe2000c10150c */
[C---:B------:R-:W-:Y:S02]  /*5740*/  ISETP.GT.AND P0, PT, R16.reuse, 0x40, P5 ;  /* 0x000000401000780c */ /* 0x040fe40002f04270 */
[----:B------:R-:W-:-:S11]  /*5750*/  ISETP.GT.AND P5, PT, R16, 0x48, P5 ;  /* 0x000000481000780c */ /* 0x000fd60002fa4270 */
[----:B------:R-:W-:Y:S01]  /*5760*/  @P0 STG.E.U16 desc[UR12][R8.64], R24 ;  /* 0x0000001808000986 */ /* 0x000fe2000c10150c */
[C---:B------:R-:W-:Y:S02]  /*5770*/  ISETP.GT.AND P0, PT, R16.reuse, 0x40, P6 ;  /* 0x000000401000780c */ /* 0x040fe40003704270 */
[----:B------:R-:W-:-:S11]  /*5780*/  ISETP.GT.AND P6, PT, R16, 0x48, P6 ;  /* 0x000000481000780c */ /* 0x000fd600037c4270 */
[----:B0-----:R-:W-:Y:S02]  /*5790*/  @P0 IMAD.MOV.U32 R2, RZ, RZ, R8 ;  /* 0x000000ffff020224 */ /* 0x001fe400078e0008 */
[----:B------:R-:W-:-:S05]  /*57a0*/  @P0 IMAD.MOV.U32 R3, RZ, RZ, R9 ;  /* 0x000000ffff030224 */ /* 0x000fca00078e0009 */
[----:B------:R0:W-:Y:S01]  /*57b0*/  @P0 STG.E.U16 desc[UR12][R2.64+0x2], R25 ;  /* 0x0000021902000986 */ /* 0x0001e2000c10150c */
[----:B------:R-:W-:-:S03]  /*57c0*/  ISETP.NE.AND P0, PT, R13, RZ, PT ;  /* 0x000000ff0d00720c */ /* 0x000fc60003f05270 */
[----:B------:R-:W-:Y:S01]  /*57d0*/  @P5 STG.E.U16 desc[UR12][R10.64], R26 ;  /* 0x0000001a0a005986 */ /* 0x000fe2000c10150c */
[----:B------:R-:W-:-:S03]  /*57e0*/  ISETP.NE.AND P5, PT, R12, RZ, PT ;  /* 0x000000ff0c00720c */ /* 0x000fc60003fa5270 */
[----:B------:R-:W-:Y:S01]  /*57f0*/  @P6 STG.E.U16 desc[UR12][R10.64+0x2], R27 ;  /* 0x0000021b0a006986 */ /* 0x000fe2000c10150c */
[----:B------:R-:W-:-:S04]  /*5800*/  ISETP.GT.AND P6, PT, R15, 0x8, PT ;  /* 0x000000080f00780c */ /* 0x000fc80003fc4270 */
[----:B------:R-:W-:-:S13]  /*5810*/  ISETP.GT.AND P6, PT, R16, 0x40, P6 ;  /* 0x000000401000780c */ /* 0x000fda00037c4270 */
[----:B0-----:R-:W-:Y:S02]  /*5820*/  @P6 IMAD.MOV.U32 R2, RZ, RZ, R8 ;  /* 0x000000ffff026224 */ /* 0x001fe400078e0008 */
[----:B------:R-:W-:-:S05]  /*5830*/  @P6 IMAD.MOV.U32 R3, RZ, RZ, R9 ;  /* 0x000000ffff036224 */ /* 0x000fca00078e0009 */
[----:B------:R0:W-:Y:S01]  /*5840*/  @P6 STG.E.U16 desc[UR12][R2.64+0x10], R28 ;  /* 0x0000101c02006986 */ /* 0x0001e2000c10150c */
[----:B------:R-:W-:-:S04]  /*5850*/  ISETP.GT.AND P6, PT, R15, 0x9, PT ;  /* 0x000000090f00780c */ /* 0x000fc80003fc4270 */
[----:B------:R-:W-:-:S13]  /*5860*/  ISETP.GT.AND P6, PT, R16, 0x40, P6 ;  /* 0x000000401000780c */ /* 0x000fda00037c4270 */
[----:B0-----:R-:W-:Y:S02]  /*5870*/  @P6 IMAD.MOV.U32 R2, RZ, RZ, R8 ;  /* 0x000000ffff026224 */ /* 0x001fe400078e0008 */
[----:B------:R-:W-:-:S05]  /*5880*/  @P6 IMAD.MOV.U32 R3, RZ, RZ, R9 ;  /* 0x000000ffff036224 */ /* 0x000fca00078e0009 */
[----:B------:R0:W-:Y:S01]  /*5890*/  @P6 STG.E.U16 desc[UR12][R2.64+0x12], R29 ;  /* 0x0000121d02006986 */ /* 0x0001e2000c10150c */
[----:B------:R-:W-:-:S04]  /*58a0*/  ISETP.GT.AND P6, PT, R15, 0x8, PT ;  /* 0x000000080f00780c */ /* 0x000fc80003fc4270 */
[----:B------:R-:W-:-:S13]  /*58b0*/  ISETP.GT.AND P6, PT, R16, 0x48, P6 ;  /* 0x000000481000780c */ /* 0x000fda00037c4270 */
        /* <DEDUP_REMOVED lines=66> */
[C---:B------:R-:W-:Y:S02]  /*5ce0*/  ISETP.GT.AND P6, PT, R16.reuse, 0x40, P5 ;  /* 0x000000401000780c */ /* 0x040fe40002fc4270 */
[----:B------:R-:W-:-:S11]  /*5cf0*/  ISETP.GT.AND P5, PT, R16, 0x48, P5 ;  /* 0x000000481000780c */ /* 0x000fd60002fa4270 */
        /* <DEDUP_REMOVED lines=9> */
[----:B------:R-:W-:Y:S01]  /*5d90*/  ISETP.GT.AND P4, PT, R16, 0x48, P4 ;  /* 0x000000481000780c */ /* 0x000fe20002784270 */
        /* <DEDUP_REMOVED lines=17> */
[----:B------:R0:W-:Y:S02]  /*5eb0*/  @P0 STG.E.U16 desc[UR12][R2.64+0x62], R49 ;  /* 0x0000623102000986 */ /* 0x0001e4000c10150c */
        /* <DEDUP_REMOVED lines=8> */
[----:B------:R0:W-:Y:S04]  /*5f40*/  @P6 STG.E.U16 desc[UR12][R2.64+0x70], R52 ;  /* 0x0000703402006986 */ /* 0x0001e8000c10150c */
[----:B------:R1:W-:Y:S01]  /*5f50*/  @P5 STG.E.U16 desc[UR12][R8.64+0x72], R53 ;  /* 0x0000723508005986 */ /* 0x0003e2000c10150c */
[----:B0-----:R-:W-:Y:S02]  /*5f60*/  @P2 IMAD.MOV.U32 R2, RZ, RZ, R6 ;  /* 0x000000ffff022224 */ /* 0x001fe400078e0006 */
[----:B------:R-:W-:-:S05]  /*5f70*/  @P2 IMAD.MOV.U32 R3, RZ, RZ, R7 ;  /* 0x000000ffff032224 */ /* 0x000fca00078e0007 */
[----:B------:R1:W-:Y:S01]  /*5f80*/  @P2 STG.E.U16 desc[UR12][R2.64+0x70], R54 ;  /* 0x0000703602002986 */ /* 0x0003e2000c10150c */
[----:B------:R-:W-:Y:S05]  /*5f90*/  @!P1 EXIT ;  /* 0x000000000000994d */ /* 0x000fea0003800000 */
[----:B------:R-:W-:-:S05]  /*5fa0*/  F2FP.BF16.F32.PACK_AB R0, RZ, R0 ;  /* 0x00000000ff00723e */ /* 0x000fca00000010ff */
[----:B------:R-:W-:Y:S01]  /*5fb0*/  STG.E.U16 desc[UR12][R6.64+0x72], R0 ;  /* 0x0000720006007986 */ /* 0x000fe2000c10150c */
[----:B------:R-:W-:Y:S05]  /*5fc0*/  EXIT ;  /* 0x000000000000794d */ /* 0x000fea0003800000 */
.L_x_10:
[----:B------:R-:W-:-:S13]  /*5fd0*/  ISETP.NE.AND P0, PT, R6, RZ, PT ;  /* 0x000000ff0600720c */ /* 0x000fda0003f05270 */
[----:B------:R-:W-:Y:S05]  /*5fe0*/  @P0 EXIT ;  /* 0x000000000000094d */ /* 0x000fea0003800000 */
[----:B------:R-:W-:-:S13]  /*5ff0*/  ELECT P0, URZ, PT ;  /* 0x00000000003f782f */ /* 0x000fda0003800000 */
[----:B------:R-:W-:Y:S05]  /*6000*/  @!P0 BRA `(.L_x_145) ;  /* 0x0000000400c08947 */ /* 0x000fea0003800000 */
[----:B------:R-:W-:Y:S02]  /*6010*/  ISETP.GE.AND P0, PT, R3, 0x1, PT ;  /* 0x000000010300780c */ /* 0x000fe40003f06270 */
[----:B------:R-:W-:-:S04]  /*6020*/  SHF.R.S32.HI R7, RZ, 0x1f, R8 ;  /* 0x0000001fff077819 */ /* 0x000fc80000011408 */
[----:B------:R-:W-:-:S07]  /*6030*/  LEA.HI R7, R7, R8, RZ, 0x7 ;  /* 0x0000000807077211 */ /* 0x000fce00078f38ff */
[----:B------:R-:W-:Y:S05]  /*6040*/  @!P0 BRA `(.L_x_145) ;  /* 0x0000000400b08947 */ /* 0x000fea0003800000 */
[----:B------:R-:W0:Y:S01]  /*6050*/  S2R R4, SR_CTAID.X ;  /* 0x0000000000047919 */ /* 0x000e220000002500 */
[----:B------:R-:W-:Y:S01]  /*6060*/  LOP3.LUT R7, R7, 0xffffff80, RZ, 0xc0, !PT ;  /* 0xffffff8007077812 */ /* 0x000fe200078ec0ff */
[----:B------:R-:W-:Y:S01]  /*6070*/  ULDC UR4, c[0x0][0x384] ;  /* 0x0000e10000047ab9 */ /* 0x000fe20000000800 */
[----:B------:R-:W-:Y:S01]  /*6080*/  LOP3.LUT P0, RZ, R8, 0x1f, RZ, 0xc0, !PT ;  /* 0x0000001f08ff7812 */ /* 0x000fe2000780c0ff */
[----:B------:R-:W1:Y:S01]  /*6090*/  S2R R12, SR_CTAID.Y ;  /* 0x00000000000c7919 */ /* 0x000e620000002600 */
[----:B-----5:R-:W-:Y:S01]  /*60a0*/  IMAD R0, R10, R11, RZ ;  /* 0x0000000b0a007224 */ /* 0x020fe200078e02ff */
[----:B------:R-:W-:Y:S01]  /*60b0*/  ULDC UR5, c[0x0][0x388] ;  /* 0x0000e20000057ab9 */ /* 0x000fe20000000800 */
[----:B------:R-:W-:Y:S01]  /*60c0*/  IMAD.IADD R7, R8, 0x1, -R7 ;  /* 0x0000000108077824 */ /* 0x000fe200078e0a07 */
[----:B------:R-:W-:Y:S01]  /*60d0*/  LOP3.LUT R20, R2, 0x2, RZ, 0xfc, !PT ;  /* 0x0000000202147812 */ /* 0x000fe200078efcff */
[----:B------:R-:W-:Y:S01]  /*60e0*/  IMAD.MOV.U32 R6, RZ, RZ, RZ ;  /* 0x000000ffff067224 */ /* 0x000fe200078e00ff */
[----:B------:R-:W-:Y:S01]  /*60f0*/  CS2R R8, SRZ ;  /* 0x0000000000087805 */ /* 0x000fe2000001ff00 */
[----:B------:R-:W-:Y:S01]  /*6100*/  IMAD.MOV.U32 R10, RZ, RZ, RZ ;  /* 0x000000ffff0a7224 */ /* 0x000fe200078e00ff */
[----:B------:R-:W-:Y:S01]  /*6110*/  ISETP.NE.AND P1, PT, R7, RZ, PT ;  /* 0x000000ff0700720c */ /* 0x000fe20003f25270 */
[----:B------:R-:W-:Y:S01]  /*6120*/  IMAD R0, R5, R0, 0x1 ;  /* 0x0000000105007424 */ /* 0x000fe200078e0200 */
[----:B------:R-:W-:Y:S01]  /*6130*/  ISETP.NE.OR P0, PT, R7, RZ, !P0 ;  /* 0x000000ff0700720c */ /* 0x000fe20004705670 */
[----:B------:R-:W-:-:S02]  /*6140*/  IMAD.MOV.U32 R7, RZ, RZ, 0x1 ;  /* 0x00000001ff077424 */ /* 0x000fc400078e00ff */
[----:B0-----:R-:W-:-:S04]  /*6150*/  IMAD.SHL.U32 R18, R4, 0x80, RZ ;  /* 0x0000008004127824 */ /* 0x001fc800078e00ff */
[----:B------:R-:W-:-:S04]  /*6160*/  IMAD.HI.U32 R4, R18, UR4, RZ ;  /* 0x0000000412047c27 */ /* 0x000fc8000f8e00ff */
[----:B-1----:R-:W-:Y:S01]  /*6170*/  IMAD.SHL.U32 R19, R12, 0x40, RZ ;  /* 0x000000400c137824 */ /* 0x002fe200078e00ff */
[----:B------:R-:W-:-:S07]  /*6180*/  SHF.R.U32.HI R4, RZ, UR5, R4 ;  /* 0x00000005ff047c19 */ /* 0x000fce0008011604 */
.L_x_149:
[----:B------:R-:W0:Y:S01]  /*6190*/  S2R R12, SR_CgaCtaId ;  /* 0x00000000000c7919 */ /* 0x000e220000008800 */
[----:B------:R-:W-:-:S04]  /*61a0*/  MOV R11, 0x400 ;  /* 0x00000400000b7802 */ /* 0x000fc80000000f00 */
[----:B0-----:R-:W-:Y:S02]  /*61b0*/  LEA R21, R12, R11, 0x18 ;  /* 0x0000000b0c157211 */ /* 0x001fe400078ec0ff */
[----:B------:R-:W-:-:S03]  /*61c0*/  SHF.L.U32 R11, R7, 0x1f, RZ ;  /* 0x0000001f070b7819 */ /* 0x000fc600000006ff */
[----:B------:R-:W-:-:S07]  /*61d0*/  IMAD R12, R6, 0x8, R21 ;  /* 0x00000008060c7824 */ /* 0x000fce00078e0215 */
.L_x_146:
[----:B0-----:R0:W1:Y:S02]  /*61e0*/  SYNCS.PHASECHK.TRANS64.TRYWAIT P2, [R12+URZ+0x36048], R11 ;  /* 0x0360480b0c0075a7 */ /* 0x001064000804017f */
[----:B-1----:R-:W-:Y:S05]  /*61f0*/  @!P2 NANOSLEEP.SYNCS 0x989680 ;  /* 0x009896800000a95d */ /* 0x002fea0003900000 */
[----:B------:R-:W1:Y:S02]  /*6200*/  @!P2 SYNCS.PHASECHK.TRANS64 P2, [R12+URZ+0x36048], R11 ;  /* 0x0360480b0c00a5a7 */ /* 0x000e64000804007f */
[----:B-1----:R-:W-:Y:S05]  /*6210*/  @!P2 BRA `(.L_x_146) ;  /* 0xfffffffc00f0a947 */ /* 0x002fea000383ffff */
[----:B0-----:R-:W0:Y:S02]  /*6220*/  @!P1 LDC R11, c[0x0][0x500] ;  /* 0x00014000ff0b9b82 */ /* 0x001e240000000800 */
[----:B0-----:R0:W-:Y:S02]  /*6230*/  @!P1 SYNCS.ARRIVE.TRANS64 RZ, [R12+URZ+0x36000], R11 ;  /* 0x0360000b0cff99a7 */ /* 0x0011e4000800003f */
[----:B0-----:R-:W-:-:S04]  /*6240*/  PRMT R11, R20, 0x9910, RZ ;  /* 0x00009910140b7816 */ /* 0x001fc800000000ff */
[----:B------:R-:W-:-:S13]  /*6250*/  ISETP.NE.AND P2, PT, R11, 0x2, PT ;  /* 0x000000020b00780c */ /* 0x000fda0003f45270 */
[----:B------:R-:W-:Y:S05]  /*6260*/  @P2 BRA `(.L_x_147) ;  /* 0x0000000000042947 */ /* 0x000fea0003800000 */
[----:B------:R-:W-:Y:S01]  /*6270*/  BPT.TRAP 0x1 ;  /* 0x000000040000795c */ /* 0x000fe20000300000 */
.L_x_147:
[----:B------:R-:W-:Y:S05]  /*6280*/  @P0 BRA `(.L_x_148) ;  /* 0x0000000000040947 */ /* 0x000fea0003800000 */
[----:B------:R-:W-:Y:S01]  /*6290*/  BPT.TRAP 0x1 ;  /* 0x000000040000795c */ /* 0x000fe20000300000 */
.L_x_148:
[----:B------:R-:W0:Y:S01]  /*62a0*/  LDC R13, c[0x0][0x380] ;  /* 0x0000e000ff0d7b82 */ /* 0x000e220000000800 */
[----:B------:R-:W-:Y:S01]  /*62b0*/  R2UR UR4, R4 ;  /* 0x00000000040472ca */ /* 0x000fe200000e0000 */
[----:B------:R-:W-:Y:S01]  /*62c0*/  ULDC UR20, c[0x0][0x38c] ;  /* 0x0000e30000147ab9 */ /* 0x000fe20000000800 */
[----:B------:R-:W-:Y:S01]  /*62d0*/  R2UR UR5, R18 ;  /* 0x00000000120572ca */ /* 0x000fe200000e0000 */
[----:B------:R-:W-:Y:S01]  /*62e0*/  UISETP.NE.AND UP0, UPT, UR20, 0x1, UPT ;  /* 0x000000011400788c */ /* 0x000fe2000bf05270 */
[----:B------:R-:W-:Y:S01]  /*62f0*/  R2UR UR17, R12 ;  /* 0x000000000c1172ca */ /* 0x000fe200000e0000 */
[C---:B------:R-:W-:Y:S01]  /*6300*/  VIADD R12, R10.reuse, 0x1 ;  /* 0x000000010a0c7836 */ /* 0x040fe20000000000 */
[----:B------:R-:W-:Y:S01]  /*6310*/  R2UR UR18, R10 ;  /* 0x000000000a1272ca */ /* 0x000fe200000e0000 */
[----:B---3--:R-:W1:Y:S01]  /*6320*/  LDC.64 R14, c[0x0][0x3b8] ;  /* 0x0000ee00ff0e7b82 */ /* 0x008e620000000a00 */
[----:B------:R-:W-:Y:S01]  /*6330*/  R2UR UR9, R21 ;  /* 0x00000000150972ca */ /* 0x000fe200000e0000 */
[----:B------:R-:W-:Y:S01]  /*6340*/  VIADD R0, R0, 0xffffffff ;  /* 0xffffffff00007836 */ /* 0x000fe20000000000 */
[----:B------:R-:W-:Y:S01]  /*6350*/  R2UR UR16, R6 ;  /* 0x00000000061072ca */ /* 0x000fe200000e0000 */
[----:B------:R-:W-:Y:S01]  /*6360*/  ULDC.64 UR24, c[0x0][0x198] ;  /* 0x0000660000187ab9 */ /* 0x000fe20000000a00 */
[----:B------:R-:W-:Y:S01]  /*6370*/  R2UR UR12, R9 ;  /* 0x00000000090c72ca */ /* 0x000fe200000e0000 */
[----:B------:R-:W-:Y:S01]  /*6380*/  ULDC.64 UR14, c[0x0][0x3b0] ;  /* 0x0000ec00000e7ab9 */ /* 0x000fe20000000a00 */
[----:B------:R-:W-:Y:S01]  /*6390*/  @UP0 ULDC.64 UR10, c[0x0][0x390] ;  /* 0x0000e400000a0ab9 */ /* 0x000fe20000000a00 */
[----:B------:R-:W1:Y:S01]  /*63a0*/  LDC.64 R16, c[0x0][0x3d8] ;  /* 0x0000f600ff107b82 */ /* 0x000e620000000a00 */
[----:B------:R-:W-:Y:S01]  /*63b0*/  R2UR UR13, R8 ;  /* 0x00000000080d72ca */ /* 0x000fe200000e0000 */
[----:B------:R-:W-:Y:S01]  /*63c0*/  ULDC.64 UR22, c[0x0][0x3d0] ;  /* 0x0000f40000167ab9 */ /* 0x000fe20000000a00 */
[----:B------:R-:W-:Y:S01]  /*63d0*/  ISETP.GT.AND P5, PT, R0, 0x1, PT ;  /* 0x000000010000780c */ /* 0x000fe20003fa4270 */
[----:B------:R-:W-:-:S02]  /*63e0*/  USHF.L.U32 UR18, UR18, 0x6, URZ ;  /* 0x0000000612127899 */ /* 0x000fc4000800063f */
[----:B------:R-:W-:Y:S01]  /*63f0*/  UIADD3 UR17, UR17, 0x36000, URZ ;  /* 0x0003600011117890 */ /* 0x000fe2000fffe03f */
[----:B0-----:R-:W-:Y:S01]  /*6400*/  ISETP.NE.AND P2, PT, R13, 0x1, PT ;  /* 0x000000010d00780c */ /* 0x001fe20003f45270 */
[----:B------:R-:W-:Y:S01]  /*6410*/  ULEA UR16, UR16, UR9, 0xe ;  /* 0x0000000910107291 */ /* 0x000fe2000f8e703f */
[----:B------:R-:W-:Y:S01]  /*6420*/  UMOV UR26, 0x0 ;  /* 0x00000000001a7882 */ /* 0x000fe20000000000 */
[----:B------:R-:W-:-:S03]  /*6430*/  UMOV UR27, 0x10000000 ;  /* 0x10000000001b7882 */ /* 0x000fc60000000000 */
[----:B------:R-:W-:-:S07]  /*6440*/  UMOV UR9, UR17 ;  /* 0x0000001100097c82 */ /* 0x000fce0008000000 */
[----:B------:R-:W-:Y:S01]  /*6450*/  @P2 IMAD.U32 R11, RZ, RZ, UR4 ;  /* 0x00000004ff0b2e24 */ /* 0x000fe2000f8e00ff */
[----:B------:R-:W-:Y:S01]  /*6460*/  UIADD3 UR4, UP1, UR24, 0xf0, URZ ;  /* 0x000000f018047890 */ /* 0x000fe2000ff3e03f */
[----:B-1----:R-:W-:Y:S01]  /*6470*/  IMAD R10, R8, R15, R17 ;  /* 0x0000000f080a7224 */ /* 0x002fe200078e0211 */
[----:B------:R-:W-:Y:S02]  /*6480*/  UIADD3 UR24, UP2, UR24, 0x1f0, URZ ;  /* 0x000001f018187890 */ /* 0x000fe4000ff5e03f */
[----:B------:R-:W-:Y:S01]  /*6490*/  @P2 R2UR UR5, R11 ;  /* 0x000000000b0522ca */ /* 0x000fe200000e0000 */
[----:B------:R-:W-:Y:S01]  /*64a0*/  IMAD R11, R6, 0x2000, R21 ;  /* 0x00002000060b7824 */ /* 0x000fe200078e0215 */
[----:B------:R-:W-:Y:S01]  /*64b0*/  ISETP.NE.AND P2, PT, R12, R5, PT ;  /* 0x000000050c00720c */ /* 0x000fe20003f45270 */
[----:B------:R-:W-:-:S03]  /*64c0*/  VIADD R6, R6, 0x1 ;  /* 0x0000000106067836 */ /* 0x000fc60000000000 */
[----:B------:R-:W-:Y:S01]  /*64d0*/  R2UR UR8, R11 ;  /* 0x000000000b0872ca */ /* 0x000fe200000e0000 */
[----:B------:R-:W-:Y:S01]  /*64e0*/  IMAD R11, R9, R14, R16 ;  /* 0x0000000e090b7224 */ /* 0x000fe200078e0210 */
[C---:B------:R-:W-:Y:S01]  /*64f0*/  ISETP.NE.AND P4, PT, R6.reuse, 0x9, PT ;  /* 0x000000090600780c */ /* 0x040fe20003f85270 */
[----:B------:R-:W0:Y:S03]  /*6500*/  LDC R14, c[0x0][0x3c8] ;  /* 0x0000f200ff0e7b82 */ /* 0x000e260000000800 */
[----:B------:R-:W-:Y:S01]  /*6510*/  PRMT R10, R11, 0x40, R10 ;  /* 0x000000400b0a7816 */ /* 0x000fe2000000000a */
[----:B------:R-:W-:Y:S01]  /*6520*/  UIADD3 UR6, -UR5, URZ, URZ ;  /* 0x0000003f05067290 */ /* 0x000fe2000fffe13f */
[----:B------:R-:W-:Y:S01]  /*6530*/  VIADD R11, R9, 0x1 ;  /* 0x00000001090b7836 */ /* 0x000fe20000000000 */
[----:B------:R-:W-:Y:S01]  /*6540*/  UMOV UR21, UR5 ;  /* 0x0000000500157c82 */ /* 0x000fe20008000000 */
[----:B------:R-:W-:Y:S01]  /*6550*/  @P2 IMAD.MOV R11, RZ, RZ, R9 ;  /* 0x000000ffff0b2224 */ /* 0x000fe200078e0209 */
[----:B------:R-:W-:-:S02]  /*6560*/  SEL R6, R6, RZ, P4 ;  /* 0x000000ff06067207 */ /* 0x000fc40002000000 */
[----:B------:R-:W-:Y:S01]  /*6570*/  IMAD R13, R13, UR6, R18 ;  /* 0x000000060d0d7c24 */ /* 0x000fe2000f8e0212 */
[----:B------:R-:W-:Y:S02]  /*6580*/  UIMAD.WIDE.U32 UR6, UR5, UR10, URZ ;  /* 0x0000000a050672a5 */ /* 0x000fe4000f8e003f */
[----:B------:R-:W-:Y:S02]  /*6590*/  UIADD3 UR8, UR8, 0x24000, URZ ;  /* 0x0002400008087890 */ /* 0x000fe4000fffe03f */
[----:B------:R-:W-:Y:S01]  /*65a0*/  @UP0 USHF.R.U32.HI UR21, URZ, UR11, UR7 ;  /* 0x0000000b3f150299 */ /* 0x000fe20008011607 */
[----:B------:R-:W-:Y:S01]  /*65b0*/  R2UR UR19, R13 ;  /* 0x000000000d1372ca */ /* 0x000fe200000e0000 */
[----:B------:R-:W-:Y:S01]  /*65c0*/  UMOV UR10, UR18 ;  /* 0x00000012000a7c82 */ /* 0x000fe20008000000 */
[----:B------:R-:W-:Y:S01]  /*65d0*/  R2UR UR7, R10 ;  /* 0x000000000a0772ca */ /* 0x000fe200000e0000 */
[----:B------:R-:W-:Y:S01]  /*65e0*/  UIADD3 UR6, -UR21, URZ, URZ ;  /* 0x0000003f15067290 */ /* 0x000fe2000fffe13f */
[----:B------:R-:W-:Y:S01]  /*65f0*/  R2UR UR11, R19 ;  /* 0x00000000130b72ca */ /* 0x000fe200000e0000 */
[----:B------:R-:W-:Y:S01]  /*6600*/  VIADD R13, R8, 0x1 ;  /* 0x00000001080d7836 */ /* 0x000fe20000000000 */
[----:B------:R-:W-:Y:S01]  /*6610*/  SEL R10, RZ, 0x1, P4 ;  /* 0x00000001ff0a7807 */ /* 0x000fe20002000000 */
[----:B------:R-:W-:Y:S01]  /*6620*/  UIMAD UR20, UR20, UR6, UR5 ;  /* 0x00000006141472a4 */ /* 0x000fe2000f8e0205 */
[----:B0-----:R-:W-:Y:S01]  /*6630*/  ISETP.NE.AND P3, PT, R11, R14, PT ;  /* 0x0000000e0b00720c */ /* 0x001fe20003f65270 */
[----:B------:R-:W-:Y:S01]  /*6640*/  UIADD3.X UR5, URZ, UR25, URZ, UP1, !UPT ;  /* 0x000000193f057290 */ /* 0x000fe20008ffe43f */
[----:B------:R-:W-:Y:S01]  /*6650*/  LOP3.LUT R7, R7, R10, RZ, 0x3c, !PT ;  /* 0x0000000a07077212 */ /* 0x000fe200078e3cff */
[----:B------:R-:W-:Y:S01]  /*6660*/  UIMAD UR20, UR20, UR15, UR23 ;  /* 0x0000000f141472a4 */ /* 0x000fe2000f8e0217 */
[----:B------:R-:W-:Y:S01]  /*6670*/  SEL R10, R12, RZ, P2 ;  /* 0x000000ff0c0a7207 */ /* 0x000fe20001000000 */
[----:B------:R-:W-:Y:S01]  /*6680*/  UIMAD UR19, UR19, UR14, UR22 ;  /* 0x0000000e131372a4 */ /* 0x000fe2000f8e0216 */
[----:B------:R-:W-:Y:S01]  /*6690*/  SEL R9, R11, RZ, P3 ;  /* 0x000000ff0b097207 */ /* 0x000fe20001800000 */
[----:B------:R-:W-:-:S02]  /*66a0*/  UPRMT UR6, UR7, 0x5410, URZ ;  /* 0x0000541007067896 */ /* 0x000fc4000800003f */
[----:B------:R-:W-:-:S04]  /*66b0*/  UIADD3.X UR25, URZ, UR25, URZ, UP2, !UPT ;  /* 0x000000193f197290 */ /* 0x000fc800097fe43f */
[----:B------:R-:W-:-:S03]  /*66c0*/  @P3 IMAD.MOV R13, RZ, RZ, R8 ;  /* 0x000000ffff0d3224 */ /* 0x000fc600078e0208 */
[----:B------:R0:W-:Y:S01]  /*66d0*/  UTMALDG.4D.IM2COL [UR16], [UR4], UR6 ;  /* 0x00000010040073b4 */ /* 0x0001e20008058006 */
[----:B------:R-:W-:Y:S01]  /*66e0*/  IMAD.MOV.U32 R8, RZ, RZ, R13 ;  /* 0x000000ffff087224 */ /* 0x000fe200078e000d */
[----:B------:R0:W-:Y:S02]  /*66f0*/  UTMALDG.4D [UR8], [UR24], desc[UR26] ;  /* 0x00001a08180075b4 */ /* 0x0001e40008019000 */
[----:B0-----:R-:W-:Y:S05]  /*6700*/  @P5 BRA `(.L_x_149) ;  /* 0xfffffff800a05947 */ /* 0x001fea000383ffff */
.L_x_145:
[----:B------:R-:W-:Y:S01]  /*6710*/  ISETP.GE.U32.AND P2, PT, R3, 0x9, PT ;  /* 0x000000090300780c */ /* 0x000fe20003f46070 */
[----:B------:R-:W-:Y:S05]  /*6720*/  WARPSYNC.ALL ;  /* 0x0000000000007948 */ /* 0x000fea0003800000 */
[----:B------:R-:W-:-:S07]  /*6730*/  ELECT P1, URZ, PT ;  /* 0x00000000003f782f */ /* 0x000fce0003820000 */
[----:B------:R-:W-:-:S05]  /*6740*/  @P2 IMAD.WIDE.U32 R4, R3, 0x38e38e39, RZ ;  /* 0x38e38e3903042825 */ /* 0x000fca00078e00ff */
[----:B-----5:R-:W-:-:S04]  /*6750*/  @P2 SHF.R.U32.HI R0, RZ, 0x1, R5 ;  /* 0x00000001ff002819 */ /* 0x020fc80000011605 */
[----:B------:R-:W-:-:S04]  /*6760*/  @P2 LOP3.LUT R0, R0, 0x1, RZ, 0xc0, !PT ;  /* 0x0000000100002812 */ /* 0x000fc800078ec0ff */
[----:B------:R-:W-:Y:S01]  /*6770*/  @P2 ISETP.NE.U32.AND P0, PT, R0, 0x1, PT ;  /* 0x000000010000280c */ /* 0x000fe20003f05070 */
[----:B------:R-:W-:-:S12]  /*6780*/  @!P1 EXIT ;  /* 0x000000000000994d */ /* 0x000fd80003800000 */
[----:B------:R-:W-:Y:S01]  /*6790*/  LOP3.LUT R2, R2, 0x2, RZ, 0xfc, !PT ;  /* 0x0000000202027812 */ /* 0x000fe200078efcff */
[----:B------:R-:W-:Y:S01]  /*67a0*/  IMAD.MOV.U32 R0, RZ, RZ, 0x1 ;  /* 0x00000001ff007424 */ /* 0x000fe200078e00ff */
[----:B------:R-:W-:Y:S02]  /*67b0*/  @P2 ISETP.NE.U32.AND.EX P0, PT, RZ, RZ, PT, P0 ;  /* 0x000000ffff00220c */ /* 0x000fe40003f05100 */
[----:B------:R-:W-:Y:S02]  /*67c0*/  ISETP.NE.AND P1, PT, R2, 0x3, PT ;  /* 0x000000030200780c */ /* 0x000fe40003f25270 */
[----:B------:R-:W-:-:S11]  /*67d0*/  @P2 SEL R0, RZ, 0x1, !P0 ;  /* 0x00000001ff002807 */ /* 0x000fd60004000000 */
[----:B------:R-:W-:Y:S05]  /*67e0*/  @!P1 BRA `(.L_x_150) ;  /* 0x0000000000049947 */ /* 0x000fea0003800000 */
[----:B------:R-:W-:Y:S01]  /*67f0*/  BPT.TRAP 0x1 ;  /* 0x000000040000795c */ /* 0x000fe20000300000 */
.L_x_150:
[----:B------:R-:W0:Y:S01]  /*6800*/  S2R R7, SR_CgaCtaId ;  /* 0x0000000000077919 */ /* 0x000e220000008800 */
[----:B------:R-:W-:Y:S01]  /*6810*/  IMAD.WIDE.U32 R4, R3, 0x38e38e39, RZ ;  /* 0x38e38e3903047825 */ /* 0x000fe200078e00ff */
[----:B------:R-:W-:-:S04]  /*6820*/  MOV R2, 0x400 ;  /* 0x0000040000027802 */ /* 0x000fc80000000f00 */
[----:B------:R-:W-:Y:S02]  /*6830*/  SHF.R.U32.HI R4, RZ, 0x1, R5 ;  /* 0x00000001ff047819 */ /* 0x000fe40000011605 */
[----:B------:R-:W-:-:S03]  /*6840*/  SHF.L.U32 R5, R0, 0x1f, RZ ;  /* 0x0000001f00057819 */ /* 0x000fc600000006ff */
[----:B------:R-:W-:Y:S01]  /*6850*/  IMAD R3, R4, -0x9, R3 ;  /* 0xfffffff704037824 */ /* 0x000fe200078e0203 */
[----:B0-----:R-:W-:-:S05]  /*6860*/  LEA R2, R7, R2, 0x18 ;  /* 0x0000000207027211 */ /* 0x001fca00078ec0ff */
[----:B------:R-:W-:-:S04]  /*6870*/  VIADD R2, R2, 0x36048 ;  /* 0x0003604802027836 */ /* 0x000fc80000000000 */
[----:B------:R-:W-:-:S07]  /*6880*/  IMAD R4, R3, 0x8, R2 ;  /* 0x0000000803047824 */ /* 0x000fce00078e0202 */
.L_x_151:
[----:B0-----:R0:W1:Y:S02]  /*6890*/  SYNCS.PHASECHK.TRANS64.TRYWAIT P0, [R4+URZ], R5 ;  /* 0x00000005040075a7 */ /* 0x001064000800017f */
[----:B-1----:R-:W-:Y:S05]  /*68a0*/  @!P0 NANOSLEEP.SYNCS 0x989680 ;  /* 0x009896800000895d */ /* 0x002fea0003900000 */
[----:B------:R-:W1:Y:S02]  /*68b0*/  @!P0 SYNCS.PHASECHK.TRANS64 P0, [R4+URZ], R5 ;  /* 0x00000005040085a7 */ /* 0x000e64000800007f */
[----:B-1----:R-:W-:Y:S05]  /*68c0*/  @!P0 BRA `(.L_x_151) ;  /* 0xfffffffc00f08947 */ /* 0x002fea000383ffff */
[----:B------:R-:W-:-:S05]  /*68d0*/  VIADD R3, R3, 0x1 ;  /* 0x0000000103037836 */ /* 0x000fca0000000000 */
[----:B------:R-:W-:-:S04]  /*68e0*/  ISETP.NE.AND P0, PT, R3, 0x9, PT ;  /* 0x000000090300780c */ /* 0x000fc80003f05270 */
[----:B0-----:R-:W-:Y:S02]  /*68f0*/  SEL R5, RZ, 0x1, P0 ;  /* 0x00000001ff057807 */ /* 0x001fe40000000000 */
[----:B------:R-:W-:Y:S02]  /*6900*/  SEL R3, R3, RZ, P0 ;  /* 0x000000ff03037207 */ /* 0x000fe40000000000 */
[----:B------:R-:W-:-:S03]  /*6910*/  LOP3.LUT R7, R0, R5, RZ, 0x3c, !PT ;  /* 0x0000000500077212 */ /* 0x000fc600078e3cff */
[----:B------:R-:W-:Y:S01]  /*6920*/  IMAD R0, R3, 0x8, R2 ;  /* 0x0000000803007824 */ /* 0x000fe200078e0202 */
[----:B------:R-:W-:-:S07]  /*6930*/  SHF.L.U32 R5, R7, 0x1f, RZ ;  /* 0x0000001f07057819 */ /* 0x000fce00000006ff */
.L_x_152:
        /* <DEDUP_REMOVED lines=11> */
.L_x_153:
        /* <DEDUP_REMOVED lines=11> */
.L_x_154:
        /* <DEDUP_REMOVED lines=11> */
.L_x_155:
        /* <DEDUP_REMOVED lines=11> */
.L_x_156:
        /* <DEDUP_REMOVED lines=11> */
.L_x_157:
        /* <DEDUP_REMOVED lines=11> */
.L_x_158:
        /* <DEDUP_REMOVED lines=11> */
.L_x_159:
[----:B0-----:R0:W1:Y:S02]  /*6e10*/  SYNCS.PHASECHK.TRANS64.TRYWAIT P0, [R3+URZ], R0 ;  /* 0x00000000030075a7 */ /* 0x001064000800017f */
[----:B-1----:R-:W-:Y:S05]  /*6e20*/  @!P0 NANOSLEEP.SYNCS 0x989680 ;  /* 0x009896800000895d */ /* 0x002fea0003900000 */
[----:B------:R-:W1:Y:S02]  /*6e30*/  @!P0 SYNCS.PHASECHK.TRANS64 P0, [R3+URZ], R0 ;  /* 0x00000000030085a7 */ /* 0x000e64000800007f */
[----:B-1----:R-:W-:Y:S05]  /*6e40*/  @P0 EXIT ;  /* 0x000000000000094d */ /* 0x002fea0003800000 */
[----:B------:R-:W-:Y:S05]  /*6e50*/  BRA `(.L_x_159) ;  /* 0xfffffffc00ec7947 */ /* 0x000fea000383ffff */
.L_x_160:
[----:B------:R-:W-:-:S00]  /*6e60*/  BRA `(.L_x_160) ;  /* 0xfffffffc00fc7947 */ /* 0x000fc0000383ffff */
[----:B------:R-:W-:-:S00]  /*6e70*/  NOP ;  /* 0x0000000000007918 */ /* 0x000fc00000000000 */
        /* <DEDUP_REMOVED lines=8> */
.L_x_161:


//--------------------- .nv.shared._ZN7cutlass13device_kernelINS_4conv6kernel13ConvUniversalINS1_16ConvProblemShapeILNS1_8OperatorE0ELi2EEENS1_10collective14CollectiveConvINS1_46MainloopSm90TmaGmmaWarpSpecializedImplicitGemmILS5_0ELi9ELi2EN4cute5tupleIJNSA_1CILi1EEESD_SD_EEENS1_36KernelImplicitTmaWarpSpecializedSm90ELi1EEENSB_IJNSC_ILi128EEENSC_ILi64EEENSB_IJSI_EEEEEENS_10bfloat16_tESL_NSA_8TiledMMAINSA_8MMA_AtomIJNSA_4SM904GMMA27MMA_64x64x16_F32BF16BF16_SSILNSP_5MajorE0ELSR_0ELNSP_7ScaleInE1ELSS_1EEEEEENSA_6LayoutISE_NSB_IJNSC_ILi0EEESW_SW_EEEEENSB_IJNSA_10UnderscoreESZ_SZ_EEEEENS7_6detail26Sm90ImplicitGemmTileTraitsINSA_20SM90_TMA_LOAD_IM2COLENSA_14ComposedLayoutINSA_7SwizzleILi3ELi4ELi3EEENSA_18smem_ptr_flag_bitsILi16EEENSV_INSB_IJNSB_IJNSC_ILi8EEENSC_ILi16EEEEEENSB_IJSI_SD_EEENSB_IJSD_NSC_ILi9EEEEEEEEENSB_IJNSB_IJSI_NSC_ILi512EEEEEENSB_IJSD_SW_EEENSB_IJSW_NSC_ILi8192EEEEEEEEEEEEEvEENS13_INSA_13SM90_TMA_LOADENS15_IS17_S19_NSV_INSB_IJNSB_IJS1A_S1A_EEES1D_S1F_EEENSB_IJS1I_S1J_NSB_IJSW_NSC_ILi4096EEEEEEEEEEEEEvEEEENS_8epilogue10collective6detail29Sm90TmaWarpSpecializedAdapterINS21_15DefaultEpilogueISL_NSB_IJNSB_IJlllEEESD_SW_EEES26_NS20_6thread17LinearCombinationISL_Li1EffLNS27_9ScaleType4KindE0ELNS_15FloatRoundStyleE2ESL_EENS_4gemm15EpilogueDefaultEEEEEvvEEEEvNT_6ParamsE --------------------------
	.section	.nv.shared._ZN7cutlass13device_kernelINS_4conv6kernel13ConvUniversalINS1_16ConvProblemShapeILNS1_8OperatorE0ELi2EEENS1_10collective14CollectiveConvINS1_46MainloopSm90TmaGmmaWarpSpecializedImplicitGemmILS5_0ELi9ELi2EN4cute5tupleIJNSA_1CILi1EEESD_SD_EEENS1_36KernelImplicitTmaWarpSpecializedSm90ELi1EEENSB_IJNSC_ILi128EEENSC_ILi64EEENSB_IJSI_EEEEEENS_10bfloat16_tESL_NSA_8TiledMMAINSA_8MMA_AtomIJNSA_4SM904GMMA27MMA_64x64x16_F32BF16BF16_SSILNSP_5MajorE0ELSR_0ELNSP_7ScaleInE1ELSS_1EEEEEENSA_6LayoutISE_NSB_IJNSC_ILi0EEESW_SW_EEEEENSB_IJNSA_10UnderscoreESZ_SZ_EEEEENS7_6detail26Sm90ImplicitGemmTileTraitsINSA_20SM90_TMA_LOAD_IM2COLENSA_14ComposedLayoutINSA_7SwizzleILi3ELi4ELi3EEENSA_18smem_ptr_flag_bitsILi16EEENSV_INSB_IJNSB_IJNSC_ILi8EEENSC_ILi16EEEEEENSB_IJSI_SD_EEENSB_IJSD_NSC_ILi9EEEEEEEEENSB_IJNSB_IJSI_NSC_ILi512EEEEEENSB_IJSD_SW_EEENSB_IJSW_NSC_ILi8192EEEEEEEEEEEEEvEENS13_INSA_13SM90_TMA_LOADENS15_IS17_S19_NSV_INSB_IJNSB_IJS1A_S1A_EEES1D_S1F_EEENSB_IJS1I_S1J_NSB_IJSW_NSC_ILi4096EEEEEEEEEEEEEvEEEENS_8epilogue10collective6detail29Sm90TmaWarpSpecializedAdapterINS21_15DefaultEpilogueISL_NSB_IJNSB_IJlllEEESD_SW_EEES26_NS20_6thread17LinearCombinationISL_Li1EffLNS27_9ScaleType4KindE0ELNS_15FloatRoundStyleE2ESL_EENS_4gemm15EpilogueDefaultEEEEEvvEEEEvNT_6ParamsE,"aw",@nobits
	.sectionflags	@""
	.align	16
	.zero		1024


//--------------------- .nv.shared.reserved.0     --------------------------
	.section	.nv.shared.reserved.0,"aw",@nobits
	.weak		__nv_reservedSMEM_offset_0_alias
	.size		__nv_reservedSMEM_offset_0_alias, 0, 0
	.other		__nv_reservedSMEM_offset_0_alias,@"STO_CUDA_RESERVED_SHARED STV_DEFAULT"
__nv_reservedSMEM_offset_0_alias:
	.zero		0


//--------------------- .nv.global                --------------------------
	.section	.nv.global,"aw",@nobits
.nv.global:
	.type		_ZN39_INTERNAL_021ab4c7_4_k_cu_09471873_27894cute1_E,@object
	.size		_ZN39_INTERNAL_021ab4c7_4_k_cu_09471873_27894cute1_E,(_ZN39_INTERNAL_021ab4c7_4_k_cu_09471873_27894cuda3std3__45__cpo6cbeginE - _ZN39_INTERNAL_021ab4c7_4_k_cu_09471873_27894cute1_E)
_ZN39_INTERNAL_021ab4c7_4_k_cu_09471873_27894cute1_E:
	.zero		1
	.type		_ZN39_INTERNAL_021ab4c7_4_k_cu_09471873_27894cuda3std3__45__cpo6cbeginE,@object
	.size		_ZN39_INTERNAL_021ab4c7_4_k_cu_09471873_27894cuda3std3__45__cpo6cbeginE,(_ZN39_INTERNAL_021ab4c7_4_k_cu_09471873_27894cuda3std3__48in_placeE - _ZN39_INTERNAL_021ab4c7_4_k_cu_09471873_27894cuda3std3__45__cpo6cbeginE)
_ZN39_INTERNAL_021ab4c7_4_k_cu_09471873_27894cuda3std3__45__cpo6cbeginE:
	.zero		1
	.type		_ZN39_INTERNAL_021ab4c7_4_k_cu_09471873_27894cuda3std3__48in_placeE,@object
	.size		_ZN39_INTERNAL_021ab4c7_4_k_cu_09471873_27894cuda3std3__48in_placeE,(_ZN39_INTERNAL_021ab4c7_4_k_cu_09471873_27894cuda3std6ranges3__45__cpo9iter_moveE - _ZN39_INTERNAL_021ab4c7_4_k_cu_09471873_27894cuda3std3__48in_placeE)
_ZN39_INTERNAL_021ab4c7_4_k_cu_09471873_27894cuda3std3__48in_placeE:
	.zero		1
	.type		_ZN39_INTERNAL_021ab4c7_4_k_cu_09471873_27894cuda3std6ranges3__45__cpo9iter_moveE,@object
	.size		_ZN39_INTERNAL_021ab4c7_4_k_cu_09471873_27894cuda3std6ranges3__45__cpo9iter_moveE,(_ZN39_INTERNAL_021ab4c7_4_k_cu_09471873_27894cuda3std3__45__cpo5beginE - _ZN39_INTERNAL_021ab4c7_4_k_cu_09471873_27894cuda3std6ranges3__45__cpo9iter_moveE)
_ZN39_INTERNAL_021ab4c7_4_k_cu_09471873_27894cuda3std6ranges3__45__cpo9iter_moveE:
	.zero		1
	.type		_ZN39_INTERNAL_021ab4c7_4_k_cu_09471873_27894cuda3std3__45__cpo5beginE,@object
	.size		_ZN39_INTERNAL_021ab4c7_4_k_cu_09471873_27894cuda3std3__45__cpo5beginE,(_ZN39_INTERNAL_021ab4c7_4_k_cu_09471873_27894cuda3std3__441_GLOBAL__N__021ab4c7_4_k_cu_09471873_27896ignoreE - _ZN39_INTERNAL_021ab4c7_4_k_cu_09471873_27894cuda3std3__45__cpo5beginE)
_ZN39_INTERNAL_021ab4c7_4_k_cu_09471873_27894cuda3std3__45__cpo5beginE:
	.zero		1
	.type		_ZN39_INTERNAL_021ab4c7_4_k_cu_09471873_27894cuda3std3__441_GLOBAL__N__021ab4c7_4_k_cu_09471873_27896ignoreE,@object
	.size		_ZN39_INTERNAL_021ab4c7_4_k_cu_09471873_27894cuda3std3__441_GLOBAL__N__021ab4c7_4_k_cu_09471873_27896ignoreE,(_ZN39_INTERNAL_021ab4c7_4_k_cu_09471873_27894cute7productE - _ZN39_INTERNAL_021ab4c7_4_k_cu_09471873_27894cuda3std3__441_GLOBAL__N__021ab4c7_4_k_cu_09471873_27896ignoreE)
_ZN39_INTERNAL_021ab4c7_4_k_cu_09471873_27894cuda3std3__441_GLOBAL__N__021ab4c7_4_k_cu_09471873_27896ignoreE:
	.zero		1
	.type		_ZN39_INTERNAL_021ab4c7_4_k_cu_09471873_27894cute7productE,@object
	.size		_ZN39_INTERNAL_021ab4c7_4_k_cu_09471873_27894cute7productE,(_ZN39_INTERNAL_021ab4c7_4_k_cu_09471873_27894cuda3std3__45__cpo3endE - _ZN39_INTERNAL_021ab4c7_4_k_cu_09471873_27894cute7productE)
_ZN39_INTERNAL_021ab4c7_4_k_cu_09471873_27894cute7productE:
	.zero		1
	.type		_ZN39_INTERNAL_021ab4c7_4_k_cu_09471873_27894cuda3std3__45__cpo3endE,@object
	.size		_ZN39_INTERNAL_021ab4c7_4_k_cu_09471873_27894cuda3std3__45__cpo3endE,(_ZN39_INTERNAL_021ab4c7_4_k_cu_09471873_27894cuda3std3__419piecewise_constructE - _ZN39_INTERNAL_021ab4c7_4_k_cu_09471873_27894cuda3std3__45__cpo3endE)
_ZN39_INTERNAL_021ab4c7_4_k_cu_09471873_27894cuda3std3__45__cpo3endE:
	.zero		1
	.type		_ZN39_INTERNAL_021ab4c7_4_k_cu_09471873_27894cuda3std3__419piecewise_constructE,@object
	.size		_ZN39_INTERNAL_021ab4c7_4_k_cu_09471873_27894cuda3std3__419piecewise_constructE,(_ZN39_INTERNAL_021ab4c7_4_k_cu_09471873_27894cuda3std3__45__cpo4cendE - _ZN39_INTERNAL_021ab4c7_4_k_cu_09471873_27894cuda3std3__419piecewise_constructE)
_ZN39_INTERNAL_021ab4c7_4_k_cu_09471873_27894cuda3std3__419piecewise_constructE:
	.zero		1
	.type		_ZN39_INTERNAL_021ab4c7_4_k_cu_09471873_27894cuda3std3__45__cpo4cendE,@object
	.size		_ZN39_INTERNAL_021ab4c7_4_k_cu_09471873_27894cuda3std3__45__cpo4cendE,(_ZN39_INTERNAL_021ab4c7_4_k_cu_09471873_27894cuda3std6ranges3__45__cpo4swapE - _ZN39_INTERNAL_021ab4c7_4_k_cu_09471873_27894cuda3std3__45__cpo4cendE)
_ZN39_INTERNAL_021ab4c7_4_k_cu_09471873_27894cuda3std3__45__cpo4cendE:
	.zero		1
	.type		_ZN39_INTERNAL_021ab4c7_4_k_cu_09471873_27894cuda3std6ranges3__45__cpo4swapE,@object
	.size		_ZN39_INTERNAL_021ab4c7_4_k_cu_09471873_27894cuda3std6ranges3__45__cpo4swapE,(.L_7 - _ZN39_INTERNAL_021ab4c7_4_k_cu_09471873_27894cuda3std6ranges3__45__cpo4swapE)
_ZN39_INTERNAL_021ab4c7_4_k_cu_09471873_27894cuda3std6ranges3__45__cpo4swapE:
	.zero		1
.L_7:


//--------------------- .nv.constant0._ZN7cutlass13device_kernelINS_4conv6kernel13ConvUniversalINS1_16ConvProblemShapeILNS1_8OperatorE0ELi2EEENS1_10collective14CollectiveConvINS1_46MainloopSm90TmaGmmaWarpSpecializedImplicitGemmILS5_0ELi9ELi2EN4cute5tupleIJNSA_1CILi1EEESD_SD_EEENS1_36KernelImplicitTmaWarpSpecializedSm90ELi1EEENSB_IJNSC_ILi128EEENSC_ILi64EEENSB_IJSI_EEEEEENS_10bfloat16_tESL_NSA_8TiledMMAINSA_8MMA_AtomIJNSA_4SM904GMMA27MMA_64x64x16_F32BF16BF16_SSILNSP_5MajorE0ELSR_0ELNSP_7ScaleInE1ELSS_1EEEEEENSA_6LayoutISE_NSB_IJNSC_ILi0EEESW_SW_EEEEENSB_IJNSA_10UnderscoreESZ_SZ_EEEEENS7_6detail26Sm90ImplicitGemmTileTraitsINSA_20SM90_TMA_LOAD_IM2COLENSA_14ComposedLayoutINSA_7SwizzleILi3ELi4ELi3EEENSA_18smem_ptr_flag_bitsILi16EEENSV_INSB_IJNSB_IJNSC_ILi8EEENSC_ILi16EEEEEENSB_IJSI_SD_EEENSB_IJSD_NSC_ILi9EEEEEEEEENSB_IJNSB_IJSI_NSC_ILi512EEEEEENSB_IJSD_SW_EEENSB_IJSW_NSC_ILi8192EEEEEEEEEEEEEvEENS13_INSA_13SM90_TMA_LOADENS15_IS17_S19_NSV_INSB_IJNSB_IJS1A_S1A_EEES1D_S1F_EEENSB_IJS1I_S1J_NSB_IJSW_NSC_ILi4096EEEEEEEEEEEEEvEEEENS_8epilogue10collective6detail29Sm90TmaWarpSpecializedAdapterINS21_15DefaultEpilogueISL_NSB_IJNSB_IJlllEEESD_SW_EEES26_NS20_6thread17LinearCombinationISL_Li1EffLNS27_9ScaleType4KindE0ELNS_15FloatRoundStyleE2ESL_EENS_4gemm15EpilogueDefaultEEEEEvvEEEEvNT_6ParamsE --------------------------
	.section	.nv.constant0._ZN7cutlass13device_kernelINS_4conv6kernel13ConvUniversalINS1_16ConvProblemShapeILNS1_8OperatorE0ELi2EEENS1_10collective14CollectiveConvINS1_46MainloopSm90TmaGmmaWarpSpecializedImplicitGemmILS5_0ELi9ELi2EN4cute5tupleIJNSA_1CILi1EEESD_SD_EEENS1_36KernelImplicitTmaWarpSpecializedSm90ELi1EEENSB_IJNSC_ILi128EEENSC_ILi64EEENSB_IJSI_EEEEEENS_10bfloat16_tESL_NSA_8TiledMMAINSA_8MMA_AtomIJNSA_4SM904GMMA27MMA_64x64x16_F32BF16BF16_SSILNSP_5MajorE0ELSR_0ELNSP_7ScaleInE1ELSS_1EEEEEENSA_6LayoutISE_NSB_IJNSC_ILi0EEESW_SW_EEEEENSB_IJNSA_10UnderscoreESZ_SZ_EEEEENS7_6detail26Sm90ImplicitGemmTileTraitsINSA_20SM90_TMA_LOAD_IM2COLENSA_14ComposedLayoutINSA_7SwizzleILi3ELi4ELi3EEENSA_18smem_ptr_flag_bitsILi16EEENSV_INSB_IJNSB_IJNSC_ILi8EEENSC_ILi16EEEEEENSB_IJSI_SD_EEENSB_IJSD_NSC_ILi9EEEEEEEEENSB_IJNSB_IJSI_NSC_ILi512EEEEEENSB_IJSD_SW_EEENSB_IJSW_NSC_ILi8192EEEEEEEEEEEEEvEENS13_INSA_13SM90_TMA_LOADENS15_IS17_S19_NSV_INSB_IJNSB_IJS1A_S1A_EEES1D_S1F_EEENSB_IJS1I_S1J_NSB_IJSW_NSC_ILi4096EEEEEEEEEEEEEvEEEENS_8epilogue10collective6detail29Sm90TmaWarpSpecializedAdapterINS21_15DefaultEpilogueISL_NSB_IJNSB_IJlllEEESD_SW_EEES26_NS20_6thread17LinearCombinationISL_Li1EffLNS27_9ScaleType4KindE0ELNS_15FloatRoundStyleE2ESL_EENS_4gemm15EpilogueDefaultEEEEEvvEEEEvNT_6ParamsE,"a",@progbits
	.sectionflags	@""
	.align	4
.nv.constant0._ZN7cutlass13device_kernelINS_4conv6kernel13ConvUniversalINS1_16ConvProblemShapeILNS1_8OperatorE0ELi2EEENS1_10collective14CollectiveConvINS1_46MainloopSm90TmaGmmaWarpSpecializedImplicitGemmILS5_0ELi9ELi2EN4cute5tupleIJNSA_1CILi1EEESD_SD_EEENS1_36KernelImplicitTmaWarpSpecializedSm90ELi1EEENSB_IJNSC_ILi128EEENSC_ILi64EEENSB_IJSI_EEEEEENS_10bfloat16_tESL_NSA_8TiledMMAINSA_8MMA_AtomIJNSA_4SM904GMMA27MMA_64x64x16_F32BF16BF16_SSILNSP_5MajorE0ELSR_0ELNSP_7ScaleInE1ELSS_1EEEEEENSA_6LayoutISE_NSB_IJNSC_ILi0EEESW_SW_EEEEENSB_IJNSA_10UnderscoreESZ_SZ_EEEEENS7_6detail26Sm90ImplicitGemmTileTraitsINSA_20SM90_TMA_LOAD_IM2COLENSA_14ComposedLayoutINSA_7SwizzleILi3ELi4ELi3EEENSA_18smem_ptr_flag_bitsILi16EEENSV_INSB_IJNSB_IJNSC_ILi8EEENSC_ILi16EEEEEENSB_IJSI_SD_EEENSB_IJSD_NSC_ILi9EEEEEEEEENSB_IJNSB_IJSI_NSC_ILi512EEEEEENSB_IJSD_SW_EEENSB_IJSW_NSC_ILi8192EEEEEEEEEEEEEvEENS13_INSA_13SM90_TMA_LOADENS15_IS17_S19_NSV_INSB_IJNSB_IJS1A_S1A_EEES1D_S1F_EEENSB_IJS1I_S1J_NSB_IJSW_NSC_ILi4096EEEEEEEEEEEEEvEEEENS_8epilogue10collective6detail29Sm90TmaWarpSpecializedAdapterINS21_15DefaultEpilogueISL_NSB_IJNSB_IJlllEEESD_SW_EEES26_NS20_6thread17LinearCombinationISL_Li1EffLNS27_9ScaleType4KindE0ELNS_15FloatRoundStyleE2ESL_EENS_4gemm15EpilogueDefaultEEEEEvvEEEEvNT_6ParamsE:
	.zero		1536


//--------------------- SYMBOLS --------------------------

	.type		.nv.reservedSmem.offset0,@object
	.size		.nv.reservedSmem.offset0,0x4
